//
// Generated by NVIDIA NVVM Compiler
//
// Compiler Build ID: CL-36424714
// Cuda compilation tools, release 13.0, V13.0.88
// Based on NVVM 20.0.0
//

.version 9.0
.target sm_100
.address_size 64

	// .globl	_Z13motion_searchPhS_jjPiS0_
// _ZZ13motion_searchPhS_jjPiS0_E2Bs has been demoted

.visible .entry _Z13motion_searchPhS_jjPiS0_(
	.param .u64 .ptr .align 1 _Z13motion_searchPhS_jjPiS0__param_0,
	.param .u64 .ptr .align 1 _Z13motion_searchPhS_jjPiS0__param_1,
	.param .u32 _Z13motion_searchPhS_jjPiS0__param_2,
	.param .u32 _Z13motion_searchPhS_jjPiS0__param_3,
	.param .u64 .ptr .align 1 _Z13motion_searchPhS_jjPiS0__param_4,
	.param .u64 .ptr .align 1 _Z13motion_searchPhS_jjPiS0__param_5
)
{
	.reg .pred 	%p<26>;
	.reg .b16 	%rs<81>;
	.reg .b32 	%r<219>;
	.reg .b64 	%rd<78>;
	// demoted variable
	.shared .align 1 .b8 _ZZ13motion_searchPhS_jjPiS0_E2Bs[256];
	ld.param.u64 	%rd3, [_Z13motion_searchPhS_jjPiS0__param_0];
	ld.param.u64 	%rd4, [_Z13motion_searchPhS_jjPiS0__param_1];
	ld.param.u32 	%r44, [_Z13motion_searchPhS_jjPiS0__param_2];
	ld.param.u32 	%r45, [_Z13motion_searchPhS_jjPiS0__param_3];
	mov.u32 	%r46, %ctaid.y;
	mov.u32 	%r47, %ntid.y;
	mov.u32 	%r48, %tid.y;
	mad.lo.s32 	%r1, %r46, %r47, %r48;
	mov.u32 	%r49, %ctaid.x;
	mov.u32 	%r50, %ntid.x;
	mov.u32 	%r51, %tid.x;
	mad.lo.s32 	%r2, %r49, %r50, %r51;
	shr.u32 	%r52, %r44, 4;
	shr.u32 	%r53, %r45, 4;
	setp.ge.u32 	%p1, %r1, %r53;
	setp.ge.s32 	%p2, %r2, %r52;
	or.pred  	%p3, %p2, %p1;
	@%p3 bra 	$L__BB0_10;
	cvta.to.global.u64 	%rd1, %rd4;
	shl.b32 	%r3, %r1, 4;
	shl.b32 	%r4, %r2, 4;
	mov.b32 	%r207, 0;
$L__BB0_2:
	ld.param.u32 	%r203, [_Z13motion_searchPhS_jjPiS0__param_2];
	add.s32 	%r55, %r3, %r207;
	mad.lo.s32 	%r56, %r55, %r203, %r4;
	shl.b32 	%r57, %r207, 4;
	cvt.u64.u32 	%rd7, %r56;
	add.s64 	%rd8, %rd1, %rd7;
	ld.global.u8 	%rs1, [%rd8];
	mov.u32 	%r58, _ZZ13motion_searchPhS_jjPiS0_E2Bs;
	add.s32 	%r59, %r58, %r57;
	st.shared.u8 	[%r59], %rs1;
	add.s32 	%r60, %r56, 1;
	cvt.u64.u32 	%rd9, %r60;
	add.s64 	%rd10, %rd1, %rd9;
	ld.global.u8 	%rs2, [%rd10];
	st.shared.u8 	[%r59+1], %rs2;
	add.s32 	%r61, %r56, 2;
	cvt.u64.u32 	%rd11, %r61;
	add.s64 	%rd12, %rd1, %rd11;
	ld.global.u8 	%rs3, [%rd12];
	st.shared.u8 	[%r59+2], %rs3;
	add.s32 	%r62, %r56, 3;
	cvt.u64.u32 	%rd13, %r62;
	add.s64 	%rd14, %rd1, %rd13;
	ld.global.u8 	%rs4, [%rd14];
	st.shared.u8 	[%r59+3], %rs4;
	add.s32 	%r63, %r56, 4;
	cvt.u64.u32 	%rd15, %r63;
	add.s64 	%rd16, %rd1, %rd15;
	ld.global.u8 	%rs5, [%rd16];
	st.shared.u8 	[%r59+4], %rs5;
	add.s32 	%r64, %r56, 5;
	cvt.u64.u32 	%rd17, %r64;
	add.s64 	%rd18, %rd1, %rd17;
	ld.global.u8 	%rs6, [%rd18];
	st.shared.u8 	[%r59+5], %rs6;
	add.s32 	%r65, %r56, 6;
	cvt.u64.u32 	%rd19, %r65;
	add.s64 	%rd20, %rd1, %rd19;
	ld.global.u8 	%rs7, [%rd20];
	st.shared.u8 	[%r59+6], %rs7;
	add.s32 	%r66, %r56, 7;
	cvt.u64.u32 	%rd21, %r66;
	add.s64 	%rd22, %rd1, %rd21;
	ld.global.u8 	%rs8, [%rd22];
	st.shared.u8 	[%r59+7], %rs8;
	add.s32 	%r67, %r56, 8;
	cvt.u64.u32 	%rd23, %r67;
	add.s64 	%rd24, %rd1, %rd23;
	ld.global.u8 	%rs9, [%rd24];
	st.shared.u8 	[%r59+8], %rs9;
	add.s32 	%r68, %r56, 9;
	cvt.u64.u32 	%rd25, %r68;
	add.s64 	%rd26, %rd1, %rd25;
	ld.global.u8 	%rs10, [%rd26];
	st.shared.u8 	[%r59+9], %rs10;
	add.s32 	%r69, %r56, 10;
	cvt.u64.u32 	%rd27, %r69;
	add.s64 	%rd28, %rd1, %rd27;
	ld.global.u8 	%rs11, [%rd28];
	st.shared.u8 	[%r59+10], %rs11;
	add.s32 	%r70, %r56, 11;
	cvt.u64.u32 	%rd29, %r70;
	add.s64 	%rd30, %rd1, %rd29;
	ld.global.u8 	%rs12, [%rd30];
	st.shared.u8 	[%r59+11], %rs12;
	add.s32 	%r71, %r56, 12;
	cvt.u64.u32 	%rd31, %r71;
	add.s64 	%rd32, %rd1, %rd31;
	ld.global.u8 	%rs13, [%rd32];
	st.shared.u8 	[%r59+12], %rs13;
	add.s32 	%r72, %r56, 13;
	cvt.u64.u32 	%rd33, %r72;
	add.s64 	%rd34, %rd1, %rd33;
	ld.global.u8 	%rs14, [%rd34];
	st.shared.u8 	[%r59+13], %rs14;
	add.s32 	%r73, %r56, 14;
	cvt.u64.u32 	%rd35, %r73;
	add.s64 	%rd36, %rd1, %rd35;
	ld.global.u8 	%rs15, [%rd36];
	st.shared.u8 	[%r59+14], %rs15;
	add.s32 	%r74, %r56, 15;
	cvt.u64.u32 	%rd37, %r74;
	add.s64 	%rd38, %rd1, %rd37;
	ld.global.u8 	%rs16, [%rd38];
	st.shared.u8 	[%r59+15], %rs16;
	add.s32 	%r207, %r207, 1;
	setp.ne.s32 	%p4, %r207, 16;
	@%p4 bra 	$L__BB0_2;
	cvta.to.global.u64 	%rd2, %rd3;
	add.s32 	%r7, %r45, -1;
	mov.b32 	%r211, -15;
	mov.b32 	%r214, 65536;
	mov.b32 	%r212, 0;
$L__BB0_4:
	mov.b32 	%r215, -15;
$L__BB0_5:
	ld.param.u32 	%r204, [_Z13motion_searchPhS_jjPiS0__param_2];
	shl.b32 	%r82, %r1, 4;
	add.s32 	%r216, %r211, %r82;
	shl.b32 	%r83, %r2, 4;
	add.s32 	%r84, %r215, %r83;
	setp.lt.u32 	%p5, %r84, %r204;
	add.s32 	%r85, %r204, -1;
	selp.b32 	%r86, %r84, %r85, %p5;
	max.s32 	%r17, %r86, 0;
	add.s32 	%r87, %r84, 1;
	setp.lt.u32 	%p6, %r87, %r204;
	selp.b32 	%r88, %r87, %r85, %p6;
	max.s32 	%r18, %r88, 0;
	add.s32 	%r89, %r84, 2;
	setp.lt.u32 	%p7, %r89, %r204;
	selp.b32 	%r90, %r89, %r85, %p7;
	max.s32 	%r19, %r90, 0;
	add.s32 	%r91, %r84, 3;
	setp.lt.u32 	%p8, %r91, %r204;
	selp.b32 	%r92, %r91, %r85, %p8;
	max.s32 	%r20, %r92, 0;
	add.s32 	%r93, %r84, 4;
	setp.lt.u32 	%p9, %r93, %r204;
	selp.b32 	%r94, %r93, %r85, %p9;
	max.s32 	%r21, %r94, 0;
	add.s32 	%r95, %r84, 5;
	setp.lt.u32 	%p10, %r95, %r204;
	selp.b32 	%r96, %r95, %r85, %p10;
	max.s32 	%r22, %r96, 0;
	add.s32 	%r97, %r84, 6;
	setp.lt.u32 	%p11, %r97, %r204;
	selp.b32 	%r98, %r97, %r85, %p11;
	max.s32 	%r23, %r98, 0;
	add.s32 	%r99, %r84, 7;
	setp.lt.u32 	%p12, %r99, %r204;
	selp.b32 	%r100, %r99, %r85, %p12;
	max.s32 	%r24, %r100, 0;
	add.s32 	%r101, %r84, 8;
	setp.lt.u32 	%p13, %r101, %r204;
	selp.b32 	%r102, %r101, %r85, %p13;
	max.s32 	%r25, %r102, 0;
	add.s32 	%r103, %r84, 9;
	setp.lt.u32 	%p14, %r103, %r204;
	selp.b32 	%r104, %r103, %r85, %p14;
	max.s32 	%r26, %r104, 0;
	add.s32 	%r105, %r84, 10;
	setp.lt.u32 	%p15, %r105, %r204;
	selp.b32 	%r106, %r105, %r85, %p15;
	max.s32 	%r27, %r106, 0;
	add.s32 	%r107, %r84, 11;
	setp.lt.u32 	%p16, %r107, %r204;
	selp.b32 	%r108, %r107, %r85, %p16;
	max.s32 	%r28, %r108, 0;
	add.s32 	%r109, %r84, 12;
	setp.lt.u32 	%p17, %r109, %r204;
	selp.b32 	%r110, %r109, %r85, %p17;
	max.s32 	%r29, %r110, 0;
	add.s32 	%r111, %r84, 13;
	setp.lt.u32 	%p18, %r111, %r204;
	selp.b32 	%r112, %r111, %r85, %p18;
	max.s32 	%r30, %r112, 0;
	add.s32 	%r113, %r84, 14;
	setp.lt.u32 	%p19, %r113, %r204;
	selp.b32 	%r114, %r113, %r85, %p19;
	max.s32 	%r31, %r114, 0;
	add.s32 	%r115, %r84, 15;
	setp.lt.u32 	%p20, %r115, %r204;
	selp.b32 	%r116, %r115, %r85, %p20;
	max.s32 	%r32, %r116, 0;
	mov.b32 	%r218, 0;
	mov.b32 	%r217, 7;
$L__BB0_6:
	ld.param.u32 	%r205, [_Z13motion_searchPhS_jjPiS0__param_2];
	setp.lt.u32 	%p21, %r216, %r45;
	selp.b32 	%r117, %r216, %r7, %p21;
	max.s32 	%r118, %r117, 0;
	mul.lo.s32 	%r119, %r118, %r205;
	mov.u32 	%r120, _ZZ13motion_searchPhS_jjPiS0_E2Bs;
	add.s32 	%r121, %r120, %r217;
	ld.shared.u8 	%rs17, [%r121+-7];
	add.s32 	%r122, %r17, %r119;
	cvt.u64.u32 	%rd39, %r122;
	add.s64 	%rd40, %rd2, %rd39;
	ld.global.u8 	%rs18, [%rd40];
	max.u16 	%rs19, %rs17, %rs18;
	min.u16 	%rs20, %rs17, %rs18;
	cvt.u32.u16 	%r123, %rs20;
	cvt.u32.u16 	%r124, %rs19;
	ld.shared.u8 	%rs21, [%r121+-6];
	add.s32 	%r125, %r18, %r119;
	cvt.u64.u32 	%rd41, %r125;
	add.s64 	%rd42, %rd2, %rd41;
	ld.global.u8 	%rs22, [%rd42];
	max.u16 	%rs23, %rs21, %rs22;
	min.u16 	%rs24, %rs21, %rs22;
	cvt.u32.u16 	%r126, %rs24;
	cvt.u32.u16 	%r127, %rs23;
	add.s32 	%r128, %r218, %r124;
	add.s32 	%r129, %r123, %r126;
	ld.shared.u8 	%rs25, [%r121+-5];
	add.s32 	%r130, %r19, %r119;
	cvt.u64.u32 	%rd43, %r130;
	add.s64 	%rd44, %rd2, %rd43;
	ld.global.u8 	%rs26, [%rd44];
	max.u16 	%rs27, %rs25, %rs26;
	min.u16 	%rs28, %rs25, %rs26;
	cvt.u32.u16 	%r131, %rs28;
	cvt.u32.u16 	%r132, %rs27;
	add.s32 	%r133, %r128, %r127;
	add.s32 	%r134, %r129, %r131;
	ld.shared.u8 	%rs29, [%r121+-4];
	add.s32 	%r135, %r20, %r119;
	cvt.u64.u32 	%rd45, %r135;
	add.s64 	%rd46, %rd2, %rd45;
	ld.global.u8 	%rs30, [%rd46];
	max.u16 	%rs31, %rs29, %rs30;
	min.u16 	%rs32, %rs29, %rs30;
	cvt.u32.u16 	%r136, %rs32;
	cvt.u32.u16 	%r137, %rs31;
	add.s32 	%r138, %r133, %r132;
	add.s32 	%r139, %r134, %r136;
	ld.shared.u8 	%rs33, [%r121+-3];
	add.s32 	%r140, %r21, %r119;
	cvt.u64.u32 	%rd47, %r140;
	add.s64 	%rd48, %rd2, %rd47;
	ld.global.u8 	%rs34, [%rd48];
	max.u16 	%rs35, %rs33, %rs34;
	min.u16 	%rs36, %rs33, %rs34;
	cvt.u32.u16 	%r141, %rs36;
	cvt.u32.u16 	%r142, %rs35;
	add.s32 	%r143, %r138, %r137;
	add.s32 	%r144, %r139, %r141;
	ld.shared.u8 	%rs37, [%r121+-2];
	add.s32 	%r145, %r22, %r119;
	cvt.u64.u32 	%rd49, %r145;
	add.s64 	%rd50, %rd2, %rd49;
	ld.global.u8 	%rs38, [%rd50];
	max.u16 	%rs39, %rs37, %rs38;
	min.u16 	%rs40, %rs37, %rs38;
	cvt.u32.u16 	%r146, %rs40;
	cvt.u32.u16 	%r147, %rs39;
	add.s32 	%r148, %r143, %r142;
	add.s32 	%r149, %r144, %r146;
	ld.shared.u8 	%rs41, [%r121+-1];
	add.s32 	%r150, %r23, %r119;
	cvt.u64.u32 	%rd51, %r150;
	add.s64 	%rd52, %rd2, %rd51;
	ld.global.u8 	%rs42, [%rd52];
	max.u16 	%rs43, %rs41, %rs42;
	min.u16 	%rs44, %rs41, %rs42;
	cvt.u32.u16 	%r151, %rs44;
	cvt.u32.u16 	%r152, %rs43;
	add.s32 	%r153, %r148, %r147;
	add.s32 	%r154, %r149, %r151;
	ld.shared.u8 	%rs45, [%r121];
	add.s32 	%r155, %r24, %r119;
	cvt.u64.u32 	%rd53, %r155;
	add.s64 	%rd54, %rd2, %rd53;
	ld.global.u8 	%rs46, [%rd54];
	max.u16 	%rs47, %rs45, %rs46;
	min.u16 	%rs48, %rs45, %rs46;
	cvt.u32.u16 	%r156, %rs48;
	cvt.u32.u16 	%r157, %rs47;
	add.s32 	%r158, %r153, %r152;
	add.s32 	%r159, %r154, %r156;
	ld.shared.u8 	%rs49, [%r121+1];
	add.s32 	%r160, %r25, %r119;
	cvt.u64.u32 	%rd55, %r160;
	add.s64 	%rd56, %rd2, %rd55;
	ld.global.u8 	%rs50, [%rd56];
	max.u16 	%rs51, %rs49, %rs50;
	min.u16 	%rs52, %rs49, %rs50;
	cvt.u32.u16 	%r161, %rs52;
	cvt.u32.u16 	%r162, %rs51;
	add.s32 	%r163, %r158, %r157;
	add.s32 	%r164, %r159, %r161;
	ld.shared.u8 	%rs53, [%r121+2];
	add.s32 	%r165, %r26, %r119;
	cvt.u64.u32 	%rd57, %r165;
	add.s64 	%rd58, %rd2, %rd57;
	ld.global.u8 	%rs54, [%rd58];
	max.u16 	%rs55, %rs53, %rs54;
	min.u16 	%rs56, %rs53, %rs54;
	cvt.u32.u16 	%r166, %rs56;
	cvt.u32.u16 	%r167, %rs55;
	add.s32 	%r168, %r163, %r162;
	add.s32 	%r169, %r164, %r166;
	ld.shared.u8 	%rs57, [%r121+3];
	add.s32 	%r170, %r27, %r119;
	cvt.u64.u32 	%rd59, %r170;
	add.s64 	%rd60, %rd2, %rd59;
	ld.global.u8 	%rs58, [%rd60];
	max.u16 	%rs59, %rs57, %rs58;
	min.u16 	%rs60, %rs57, %rs58;
	cvt.u32.u16 	%r171, %rs60;
	cvt.u32.u16 	%r172, %rs59;
	add.s32 	%r173, %r168, %r167;
	add.s32 	%r174, %r169, %r171;
	ld.shared.u8 	%rs61, [%r121+4];
	add.s32 	%r175, %r28, %r119;
	cvt.u64.u32 	%rd61, %r175;
	add.s64 	%rd62, %rd2, %rd61;
	ld.global.u8 	%rs62, [%rd62];
	max.u16 	%rs63, %rs61, %rs62;
	min.u16 	%rs64, %rs61, %rs62;
	cvt.u32.u16 	%r176, %rs64;
	cvt.u32.u16 	%r177, %rs63;
	add.s32 	%r178, %r173, %r172;
	add.s32 	%r179, %r174, %r176;
	ld.shared.u8 	%rs65, [%r121+5];
	add.s32 	%r180, %r29, %r119;
	cvt.u64.u32 	%rd63, %r180;
	add.s64 	%rd64, %rd2, %rd63;
	ld.global.u8 	%rs66, [%rd64];
	max.u16 	%rs67, %rs65, %rs66;
	min.u16 	%rs68, %rs65, %rs66;
	cvt.u32.u16 	%r181, %rs68;
	cvt.u32.u16 	%r182, %rs67;
	add.s32 	%r183, %r178, %r177;
	add.s32 	%r184, %r179, %r181;
	ld.shared.u8 	%rs69, [%r121+6];
	add.s32 	%r185, %r30, %r119;
	cvt.u64.u32 	%rd65, %r185;
	add.s64 	%rd66, %rd2, %rd65;
	ld.global.u8 	%rs70, [%rd66];
	max.u16 	%rs71, %rs69, %rs70;
	min.u16 	%rs72, %rs69, %rs70;
	cvt.u32.u16 	%r186, %rs72;
	cvt.u32.u16 	%r187, %rs71;
	add.s32 	%r188, %r183, %r182;
	add.s32 	%r189, %r184, %r186;
	ld.shared.u8 	%rs73, [%r121+7];
	add.s32 	%r190, %r31, %r119;
	cvt.u64.u32 	%rd67, %r190;
	add.s64 	%rd68, %rd2, %rd67;
	ld.global.u8 	%rs74, [%rd68];
	max.u16 	%rs75, %rs73, %rs74;
	min.u16 	%rs76, %rs73, %rs74;
	cvt.u32.u16 	%r191, %rs76;
	cvt.u32.u16 	%r192, %rs75;
	add.s32 	%r193, %r188, %r187;
	add.s32 	%r194, %r189, %r191;
	ld.shared.u8 	%rs77, [%r121+8];
	add.s32 	%r195, %r32, %r119;
	cvt.u64.u32 	%rd69, %r195;
	add.s64 	%rd70, %rd2, %rd69;
	ld.global.u8 	%rs78, [%rd70];
	max.u16 	%rs79, %rs77, %rs78;
	min.u16 	%rs80, %rs77, %rs78;
	cvt.u32.u16 	%r196, %rs80;
	cvt.u32.u16 	%r197, %rs79;
	add.s32 	%r198, %r193, %r192;
	add.s32 	%r199, %r194, %r196;
	sub.s32 	%r200, %r198, %r199;
	add.s32 	%r218, %r200, %r197;
	add.s32 	%r217, %r217, 16;
	add.s32 	%r216, %r216, 1;
	setp.ne.s32 	%p22, %r217, 263;
	@%p22 bra 	$L__BB0_6;
	setp.lt.s32 	%p23, %r218, %r214;
	min.s32 	%r214, %r218, %r214;
	selp.b32 	%r213, %r215, %r213, %p23;
	selp.b32 	%r212, %r211, %r212, %p23;
	add.s32 	%r215, %r215, 1;
	setp.ne.s32 	%p24, %r215, 16;
	@%p24 bra 	$L__BB0_5;
	add.s32 	%r211, %r211, 1;
	setp.ne.s32 	%p25, %r211, 16;
	@%p25 bra 	$L__BB0_4;
	ld.param.u64 	%rd77, [_Z13motion_searchPhS_jjPiS0__param_5];
	ld.param.u64 	%rd76, [_Z13motion_searchPhS_jjPiS0__param_4];
	ld.param.u32 	%r206, [_Z13motion_searchPhS_jjPiS0__param_2];
	shr.u32 	%r201, %r206, 4;
	mad.lo.s32 	%r202, %r201, %r1, %r2;
	cvta.to.global.u64 	%rd71, %rd76;
	mul.wide.s32 	%rd72, %r202, 4;
	add.s64 	%rd73, %rd71, %rd72;
	st.global.u32 	[%rd73], %r213;
	cvta.to.global.u64 	%rd74, %rd77;
	add.s64 	%rd75, %rd74, %rd72;
	st.global.u32 	[%rd75], %r212;
$L__BB0_10:
	ret;

}


// ===== COMPILED SASS (sm_100) =====

	.target	sm_100

	.elftype	@"ET_EXEC"


//--------------------- .note.nv.tkinfo           --------------------------
	.section	.note.nv.tkinfo,"",@"SHT_NOTE"
	.sectionflags	@"SHF_NOTE_NV_TKINFO"
	.tkinfo
        /*0018*/ 	.word	0x00000002
        /*0030*/ 	.string	""
        /*0030*/ 	.string	"ptxas"
        /*0030*/ 	.string	"Cuda compilation tools, release 13.0, V13.0.88"
        /*0030*/ 	.string	"Build cuda_13.0.r13.0/compiler.36424714_0"
        /*0030*/ 	.string	"-arch sm_100 -m 64 "



//--------------------- .note.nv.cuinfo           --------------------------
	.section	.note.nv.cuinfo,"",@"SHT_NOTE"
	.sectionflags	@"SHF_NOTE_NV_CUINFO"
        /*0018*/ 	.short	0x0002
        /*001a*/ 	.short	0x0064
        /*001c*/ 	.short	0x0082
	.zero		2


//--------------------- .nv.info                  --------------------------
	.section	.nv.info,"",@"SHT_CUDA_INFO"
	.align	4


	//----- nvinfo : EIATTR_REGCOUNT
	.align		4
        /*0000*/ 	.byte	0x04, 0x2f
        /*0002*/ 	.short	(.L_1 - .L_0)
	.align		4
.L_0:
        /*0004*/ 	.word	index@(_Z13motion_searchPhS_jjPiS0_)
        /*0008*/ 	.word	0x0000002a


	//----- nvinfo : EIATTR_FRAME_SIZE
	.align		4
.L_1:
        /*000c*/ 	.byte	0x04, 0x11
        /*000e*/ 	.short	(.L_3 - .L_2)
	.align		4
.L_2:
        /*0010*/ 	.word	index@(_Z13motion_searchPhS_jjPiS0_)
        /*0014*/ 	.word	0x00000000


	//----- nvinfo : EIATTR_MIN_STACK_SIZE
	.align		4
.L_3:
        /*0018*/ 	.byte	0x04, 0x12
        /*001a*/ 	.short	(.L_5 - .L_4)
	.align		4
.L_4:
        /*001c*/ 	.word	index@(_Z13motion_searchPhS_jjPiS0_)
        /*0020*/ 	.word	0x00000000
.L_5:


//--------------------- .nv.compat                --------------------------
	.section	.nv.compat,"",@"SHT_CUDA_COMPAT_INFO"
	.align	4
        /*0000*/ 	.byte	0x02, 0x09, 0x00, 0x00, 0x02, 0x02, 0x01, 0x00, 0x02, 0x05, 0x05, 0x00, 0x03, 0x07, 0x01, 0x01
        /*0010*/ 	.byte	0x02, 0x03, 0x00, 0x00, 0x02, 0x06, 0x01, 0x00, 0x04, 0x0b, 0x08, 0x00, 0x09, 0x00, 0x00, 0x00
        /*0020*/ 	.byte	0x00, 0x00, 0x00, 0x00


//--------------------- .nv.info._Z13motion_searchPhS_jjPiS0_ --------------------------
	.section	.nv.info._Z13motion_searchPhS_jjPiS0_,"",@"SHT_CUDA_INFO"
	.sectionflags	@""
	.align	4


	//----- nvinfo : EIATTR_CUDA_API_VERSION
	.align		4
        /*0000*/ 	.byte	0x04, 0x37
        /*0002*/ 	.short	(.L_7 - .L_6)
.L_6:
        /*0004*/ 	.word	0x00000082


	//----- nvinfo : EIATTR_KPARAM_INFO
	.align		4
.L_7:
        /*0008*/ 	.byte	0x04, 0x17
        /*000a*/ 	.short	(.L_9 - .L_8)
.L_8:
        /*000c*/ 	.word	0x00000000
        /*0010*/ 	.short	0x0005
        /*0012*/ 	.short	0x0020
        /*0014*/ 	.byte	0x00, 0xf5, 0x21, 0x00


	//----- nvinfo : EIATTR_KPARAM_INFO
	.align		4
.L_9:
        /*0018*/ 	.byte	0x04, 0x17
        /*001a*/ 	.short	(.L_11 - .L_10)
.L_10:
        /*001c*/ 	.word	0x00000000
        /*0020*/ 	.short	0x0004
        /*0022*/ 	.short	0x0018
        /*0024*/ 	.byte	0x00, 0xf5, 0x21, 0x00


	//----- nvinfo : EIATTR_KPARAM_INFO
	.align		4
.L_11:
        /*0028*/ 	.byte	0x04, 0x17
        /*002a*/ 	.short	(.L_13 - .L_12)
.L_12:
        /*002c*/ 	.word	0x00000000
        /*0030*/ 	.short	0x0003
        /*0032*/ 	.short	0x0014
        /*0034*/ 	.byte	0x00, 0xf0, 0x11, 0x00


	//----- nvinfo : EIATTR_KPARAM_INFO
	.align		4
.L_13:
        /*0038*/ 	.byte	0x04, 0x17
        /*003a*/ 	.short	(.L_15 - .L_14)
.L_14:
        /*003c*/ 	.word	0x00000000
        /*0040*/ 	.short	0x0002
        /*0042*/ 	.short	0x0010
        /*0044*/ 	.byte	0x00, 0xf0, 0x11, 0x00


	//----- nvinfo : EIATTR_KPARAM_INFO
	.align		4
.L_15:
        /*0048*/ 	.byte	0x04, 0x17
        /*004a*/ 	.short	(.L_17 - .L_16)
.L_16:
        /*004c*/ 	.word	0x00000000
        /*0050*/ 	.short	0x0001
        /*0052*/ 	.short	0x0008
        /*0054*/ 	.byte	0x00, 0xf5, 0x21, 0x00


	//----- nvinfo : EIATTR_KPARAM_INFO
	.align		4
.L_17:
        /*0058*/ 	.byte	0x04, 0x17
        /*005a*/ 	.short	(.L_19 - .L_18)
.L_18:
        /*005c*/ 	.word	0x00000000
        /*0060*/ 	.short	0x0000
        /*0062*/ 	.short	0x0000
        /*0064*/ 	.byte	0x00, 0xf5, 0x21, 0x00


	//----- nvinfo : EIATTR_SPARSE_MMA_MASK
	.align		4
.L_19:
        /*0068*/ 	.byte	0x03, 0x50
        /*006a*/ 	.short	0x0000


	//----- nvinfo : EIATTR_MAXREG_COUNT
	.align		4
        /*006c*/ 	.byte	0x03, 0x1b
        /*006e*/ 	.short	0x00ff


	//----- nvinfo : EIATTR_MERCURY_ISA_VERSION
	.align		4
        /*0070*/ 	.byte	0x03, 0x5f
        /*0072*/ 	.short	0x0101


	//----- nvinfo : EIATTR_VRC_CTA_INIT_COUNT
	.align		4
        /*0074*/ 	.byte	0x02, 0x4a
	.zero		1
	.zero		1


	//----- nvinfo : EIATTR_EXIT_INSTR_OFFSETS
	.align		4
        /*0078*/ 	.byte	0x04, 0x1c
        /*007a*/ 	.short	(.L_21 - .L_20)


	//   ....[0]....
.L_20:
        /*007c*/ 	.word	0x000000e0


	//   ....[1]....
        /*0080*/ 	.word	0x00001760


	//----- nvinfo : EIATTR_CBANK_PARAM_SIZE
	.align		4
.L_21:
        /*0084*/ 	.byte	0x03, 0x19
        /*0086*/ 	.short	0x0028


	//----- nvinfo : EIATTR_PARAM_CBANK
	.align		4
        /*0088*/ 	.byte	0x04, 0x0a
        /*008a*/ 	.short	(.L_23 - .L_22)
	.align		4
.L_22:
        /*008c*/ 	.word	index@(.nv.constant0._Z13motion_searchPhS_jjPiS0_)
        /*0090*/ 	.short	0x0380
        /*0092*/ 	.short	0x0028


	//----- nvinfo : EIATTR_SW_WAR
	.align		4
.L_23:
        /*0094*/ 	.byte	0x04, 0x36
        /*0096*/ 	.short	(.L_25 - .L_24)
.L_24:
        /*0098*/ 	.word	0x00000008
.L_25:


//--------------------- .nv.callgraph             --------------------------
	.section	.nv.callgraph,"",@"SHT_CUDA_CALLGRAPH"
	.align	4
	.sectionentsize	8
	.align		4
        /*0000*/ 	.word	0x00000000
	.align		4
        /*0004*/ 	.word	0xffffffff
	.align		4
        /*0008*/ 	.word	0x00000000
	.align		4
        /*000c*/ 	.word	0xfffffffe
	.align		4
        /*0010*/ 	.word	0x00000000
	.align		4
        /*0014*/ 	.word	0xfffffffd
	.align		4
        /*0018*/ 	.word	0x00000000
	.align		4
        /*001c*/ 	.word	0xfffffffc


//--------------------- .text._Z13motion_searchPhS_jjPiS0_ --------------------------
	.section	.text._Z13motion_searchPhS_jjPiS0_,"ax",@progbits
	.align	128
        .global         _Z13motion_searchPhS_jjPiS0_
        .type           _Z13motion_searchPhS_jjPiS0_,@function
        .size           _Z13motion_searchPhS_jjPiS0_,(.L_x_5 - _Z13motion_searchPhS_jjPiS0_)
        .other          _Z13motion_searchPhS_jjPiS0_,@"STO_CUDA_ENTRY STV_DEFAULT"
_Z13motion_searchPhS_jjPiS0_:
.text._Z13motion_searchPhS_jjPiS0_:
[----:B------:R-:W-:Y:S01]  /*0000*/  LDC R1, c[0x0][0x37c] ;  /* 0x0000df00ff017b82 */ /* 0x000fe20000000800 */
[----:B------:R-:W0:Y:S07]  /*0010*/  S2R R3, SR_TID.Y ;  /* 0x0000000000037919 */ /* 0x000e2e0000002200 */
[----:B------:R-:W0:Y:S01]  /*0020*/  S2UR UR4, SR_CTAID.Y ;  /* 0x00000000000479c3 */ /* 0x000e220000002600 */
[----:B------:R-:W1:Y:S01]  /*0030*/  LDCU.64 UR8, c[0x0][0x390] ;  /* 0x00007200ff0877ac */ /* 0x000e620008000a00 */
[----:B------:R-:W2:Y:S06]  /*0040*/  S2R R0, SR_TID.X ;  /* 0x0000000000007919 */ /* 0x000eac0000002100 */
[----:B------:R-:W0:Y:S08]  /*0050*/  LDC R32, c[0x0][0x364] ;  /* 0x0000d900ff207b82 */ /* 0x000e300000000800 */
[----:B------:R-:W2:Y:S01]  /*0060*/  S2UR UR6, SR_CTAID.X ;  /* 0x00000000000679c3 */ /* 0x000ea20000002500 */
[----:B-1----:R-:W-:-:S07]  /*0070*/  USHF.R.U32.HI UR5, URZ, 0x4, UR9 ;  /* 0x00000004ff057899 */ /* 0x002fce0008011609 */
[----:B------:R-:W2:Y:S01]  /*0080*/  LDC R31, c[0x0][0x360] ;  /* 0x0000d800ff1f7b82 */ /* 0x000ea20000000800 */
[----:B0-----:R-:W-:Y:S01]  /*0090*/  IMAD R32, R32, UR4, R3 ;  /* 0x0000000420207c24 */ /* 0x001fe2000f8e0203 */
[----:B------:R-:W-:-:S04]  /*00a0*/  USHF.R.U32.HI UR4, URZ, 0x4, UR8 ;  /* 0x00000004ff047899 */ /* 0x000fc80008011608 */
[----:B------:R-:W-:Y:S01]  /*00b0*/  ISETP.GE.U32.AND P0, PT, R32, UR5, PT ;  /* 0x0000000520007c0c */ /* 0x000fe2000bf06070 */
[----:B--2---:R-:W-:-:S05]  /*00c0*/  IMAD R31, R31, UR6, R0 ;  /* 0x000000061f1f7c24 */ /* 0x004fca000f8e0200 */
[----:B------:R-:W-:-:S13]  /*00d0*/  ISETP.GE.OR P0, PT, R31, UR4, P0 ;  /* 0x000000041f007c0c */ /* 0x000fda0008706670 */
[----:B------:R-:W-:Y:S05]  /*00e0*/  @P0 EXIT ;  /* 0x000000000000094d */ /* 0x000fea0003800000 */
[----:B------:R-:W0:Y:S01]  /*00f0*/  S2UR UR5, SR_CgaCtaId ;  /* 0x00000000000579c3 */ /* 0x000e220000008800 */
[----:B------:R-:W-:Y:S01]  /*0100*/  UMOV UR4, 0x400 ;  /* 0x0000040000047882 */ /* 0x000fe20000000000 */
[----:B------:R-:W-:Y:S01]  /*0110*/  IMAD.SHL.U32 R0, R31, 0x10, RZ ;  /* 0x000000101f007824 */ /* 0x000fe200078e00ff */
[----:B------:R-:W1:Y:S01]  /*0120*/  LDCU.64 UR10, c[0x0][0x358] ;  /* 0x00006b00ff0a77ac */ /* 0x000e620008000a00 */
[----:B------:R-:W2:Y:S01]  /*0130*/  LDCU.64 UR12, c[0x0][0x388] ;  /* 0x00007100ff0c77ac */ /* 0x000ea20008000a00 */
[----:B0-----:R-:W-:-:S03]  /*0140*/  ULEA UR5, UR5, UR4, 0x18 ;  /* 0x0000000405057291 */ /* 0x001fc6000f8ec0ff */
[----:B-12---:R-:W-:-:S09]  /*0150*/  UMOV UR4, URZ ;  /* 0x000000ff00047c82 */ /* 0x006fd20008000000 */
.L_x_0:
[----:B0-----:R-:W-:-:S05]  /*0160*/  LEA R3, R32, UR4, 0x4 ;  /* 0x0000000420037c11 */ /* 0x001fca000f8e20ff */
[----:B------:R-:W-:-:S04]  /*0170*/  IMAD R4, R3, UR8, R0 ;  /* 0x0000000803047c24 */ /* 0x000fc8000f8e0200 */
[C---:B------:R-:W-:Y:S01]  /*0180*/  VIADD R10, R4.reuse, 0x1 ;  /* 0x00000001040a7836 */ /* 0x040fe20000000000 */
[C---:B------:R-:W-:Y:S01]  /*0190*/  IADD3 R6, P0, PT, R4.reuse, UR12, RZ ;  /* 0x0000000c04067c10 */ /* 0x040fe2000ff1e0ff */
[C---:B------:R-:W-:Y:S02]  /*01a0*/  VIADD R14, R4.reuse, 0x2 ;  /* 0x00000002040e7836 */ /* 0x040fe40000000000 */
[----:B------:R-:W-:Y:S02]  /*01b0*/  VIADD R16, R4, 0x3 ;  /* 0x0000000304107836 */ /* 0x000fe40000000000 */
[----:B------:R-:W-:Y:S01]  /*01c0*/  IMAD.X R7, RZ, RZ, UR13, P0 ;  /* 0x0000000dff077e24 */ /* 0x000fe200080e06ff */
[----:B------:R-:W-:Y:S01]  /*01d0*/  IADD3 R10, P0, PT, R10, UR12, RZ ;  /* 0x0000000c0a0a7c10 */ /* 0x000fe2000ff1e0ff */
[----:B------:R-:W-:Y:S01]  /*01e0*/  VIADD R18, R4, 0x4 ;  /* 0x0000000404127836 */ /* 0x000fe20000000000 */
[----:B------:R-:W-:Y:S01]  /*01f0*/  IADD3 R14, P1, PT, R14, UR12, RZ ;  /* 0x0000000c0e0e7c10 */ /* 0x000fe2000ff3e0ff */
[----:B------:R-:W-:Y:S01]  /*0200*/  VIADD R8, R4, 0x5 ;  /* 0x0000000504087836 */ /* 0x000fe20000000000 */
[----:B------:R-:W2:Y:S01]  /*0210*/  LDG.E.U8 R2, desc[UR10][R6.64] ;  /* 0x0000000a06027981 */ /* 0x000ea2000c1e1100 */
[----:B------:R-:W-:Y:S01]  /*0220*/  IMAD.X R11, RZ, RZ, UR13, P0 ;  /* 0x0000000dff0b7e24 */ /* 0x000fe200080e06ff */
[----:B------:R-:W-:Y:S01]  /*0230*/  IADD3 R16, P0, PT, R16, UR12, RZ ;  /* 0x0000000c10107c10 */ /* 0x000fe2000ff1e0ff */
[----:B------:R-:W-:Y:S01]  /*0240*/  IMAD.X R15, RZ, RZ, UR13, P1 ;  /* 0x0000000dff0f7e24 */ /* 0x000fe200088e06ff */
[----:B------:R-:W-:Y:S01]  /*0250*/  IADD3 R18, P2, PT, R18, UR12, RZ ;  /* 0x0000000c12127c10 */ /* 0x000fe2000ff5e0ff */
[----:B------:R-:W-:Y:S01]  /*0260*/  VIADD R12, R4, 0x6 ;  /* 0x00000006040c7836 */ /* 0x000fe20000000000 */
[----:B------:R-:W-:Y:S01]  /*0270*/  IADD3 R8, P1, PT, R8, UR12, RZ ;  /* 0x0000000c08087c10 */ /* 0x000fe2000ff3e0ff */
[----:B------:R-:W-:Y:S01]  /*0280*/  VIADD R13, R4, 0x7 ;  /* 0x00000007040d7836 */ /* 0x000fe20000000000 */
[----:B------:R0:W3:Y:S01]  /*0290*/  LDG.E.U8 R3, desc[UR10][R10.64] ;  /* 0x0000000a0a037981 */ /* 0x0000e2000c1e1100 */
[----:B------:R-:W-:-:S02]  /*02a0*/  IMAD.X R17, RZ, RZ, UR13, P0 ;  /* 0x0000000dff117e24 */ /* 0x000fc400080e06ff */
[----:B------:R-:W-:Y:S01]  /*02b0*/  IMAD.X R19, RZ, RZ, UR13, P2 ;  /* 0x0000000dff137e24 */ /* 0x000fe200090e06ff */
[----:B------:R1:W4:Y:S01]  /*02c0*/  LDG.E.U8 R5, desc[UR10][R14.64] ;  /* 0x0000000a0e057981 */ /* 0x000322000c1e1100 */
[----:B------:R-:W-:Y:S02]  /*02d0*/  IMAD.X R9, RZ, RZ, UR13, P1 ;  /* 0x0000000dff097e24 */ /* 0x000fe400088e06ff */
[----:B------:R-:W-:Y:S01]  /*02e0*/  VIADD R20, R4, 0x8 ;  /* 0x0000000804147836 */ /* 0x000fe20000000000 */
[----:B------:R5:W4:Y:S01]  /*02f0*/  LDG.E.U8 R7, desc[UR10][R18.64] ;  /* 0x0000000a12077981 */ /* 0x000b22000c1e1100 */
[----:B0-----:R-:W-:Y:S02]  /*0300*/  IADD3 R10, P0, PT, R12, UR12, RZ ;  /* 0x0000000c0c0a7c10 */ /* 0x001fe4000ff1e0ff */
[----:B------:R-:W-:Y:S01]  /*0310*/  IADD3 R12, P1, PT, R13, UR12, RZ ;  /* 0x0000000c0d0c7c10 */ /* 0x000fe2000ff3e0ff */
[C---:B------:R-:W-:Y:S01]  /*0320*/  VIADD R21, R4.reuse, 0x9 ;  /* 0x0000000904157836 */ /* 0x040fe20000000000 */
[----:B------:R0:W4:Y:S01]  /*0330*/  LDG.E.U8 R6, desc[UR10][R16.64] ;  /* 0x0000000a10067981 */ /* 0x000122000c1e1100 */
[----:B-1----:R-:W-:-:S02]  /*0340*/  VIADD R15, R4, 0xa ;  /* 0x0000000a040f7836 */ /* 0x002fc40000000000 */
[----:B------:R-:W-:Y:S01]  /*0350*/  IMAD.X R11, RZ, RZ, UR13, P0 ;  /* 0x0000000dff0b7e24 */ /* 0x000fe200080e06ff */
[----:B------:R-:W-:Y:S01]  /*0360*/  IADD3 R14, P0, PT, R20, UR12, RZ ;  /* 0x0000000c140e7c10 */ /* 0x000fe2000ff1e0ff */
[----:B------:R-:W-:Y:S01]  /*0370*/  IMAD.X R13, RZ, RZ, UR13, P1 ;  /* 0x0000000dff0d7e24 */ /* 0x000fe200088e06ff */
[----:B------:R-:W-:Y:S01]  /*0380*/  IADD3 R20, P1, PT, R15, UR12, RZ ;  /* 0x0000000c0f147c10 */ /* 0x000fe2000ff3e0ff */
[C---:B-----5:R-:W-:Y:S01]  /*0390*/  VIADD R18, R4.reuse, 0xb ;  /* 0x0000000b04127836 */ /* 0x060fe20000000000 */
[----:B------:R-:W5:Y:S01]  /*03a0*/  LDG.E.U8 R8, desc[UR10][R8.64] ;  /* 0x0000000a08087981 */ /* 0x000f62000c1e1100 */
[----:B------:R-:W-:Y:S01]  /*03b0*/  VIADD R19, R4, 0xc ;  /* 0x0000000c04137836 */ /* 0x000fe20000000000 */
[----:B0-----:R-:W-:Y:S01]  /*03c0*/  IADD3 R16, P2, PT, R21, UR12, RZ ;  /* 0x0000000c15107c10 */ /* 0x001fe2000ff5e0ff */
[----:B------:R-:W-:Y:S01]  /*03d0*/  IMAD.X R15, RZ, RZ, UR13, P0 ;  /* 0x0000000dff0f7e24 */ /* 0x000fe200080e06ff */
[----:B------:R-:W-:Y:S01]  /*03e0*/  IADD3 R18, P0, PT, R18, UR12, RZ ;  /* 0x0000000c12127c10 */ /* 0x000fe2000ff1e0ff */
[----:B------:R-:W-:Y:S01]  /*03f0*/  IMAD.X R21, RZ, RZ, UR13, P1 ;  /* 0x0000000dff157e24 */ /* 0x000fe200088e06ff */
[----:B------:R-:W5:Y:S01]  /*0400*/  LDG.E.U8 R22, desc[UR10][R12.64] ;  /* 0x0000000a0c167981 */ /* 0x000f62000c1e1100 */
[----:B------:R-:W-:-:S03]  /*0410*/  IMAD.X R17, RZ, RZ, UR13, P2 ;  /* 0x0000000dff117e24 */ /* 0x000fc600090e06ff */
[----:B------:R0:W5:Y:S01]  /*0420*/  LDG.E.U8 R9, desc[UR10][R10.64] ;  /* 0x0000000a0a097981 */ /* 0x000162000c1e1100 */
[----:B------:R-:W-:-:S03]  /*0430*/  VIADD R25, R4, 0xe ;  /* 0x0000000e04197836 */ /* 0x000fc60000000000 */
[----:B------:R1:W5:Y:S04]  /*0440*/  LDG.E.U8 R23, desc[UR10][R14.64] ;  /* 0x0000000a0e177981 */ /* 0x000368000c1e1100 */
[----:B------:R1:W5:Y:S01]  /*0450*/  LDG.E.U8 R24, desc[UR10][R16.64] ;  /* 0x0000000a10187981 */ /* 0x000362000c1e1100 */
[C---:B0-----:R-:W-:Y:S01]  /*0460*/  VIADD R11, R4.reuse, 0xd ;  /* 0x0000000d040b7836 */ /* 0x041fe20000000000 */
[----:B------:R-:W-:Y:S01]  /*0470*/  IADD3 R10, P1, PT, R19, UR12, RZ ;  /* 0x0000000c130a7c10 */ /* 0x000fe2000ff3e0ff */
[----:B------:R-:W-:Y:S01]  /*0480*/  VIADD R4, R4, 0xf ;  /* 0x0000000f04047836 */ /* 0x000fe20000000000 */
[----:B------:R-:W5:Y:S01]  /*0490*/  LDG.E.U8 R20, desc[UR10][R20.64] ;  /* 0x0000000a14147981 */ /* 0x000f62000c1e1100 */
[----:B------:R-:W-:Y:S01]  /*04a0*/  IMAD.X R19, RZ, RZ, UR13, P0 ;  /* 0x0000000dff137e24 */ /* 0x000fe200080e06ff */
[----:B------:R-:W-:Y:S01]  /*04b0*/  IADD3 R12, P0, PT, R11, UR12, RZ ;  /* 0x0000000c0b0c7c10 */ /* 0x000fe2000ff1e0ff */
[----:B------:R-:W-:Y:S01]  /*04c0*/  IMAD.X R11, RZ, RZ, UR13, P1 ;  /* 0x0000000dff0b7e24 */ /* 0x000fe200088e06ff */
[----:B-1----:R-:W-:-:S02]  /*04d0*/  IADD3 R14, P2, PT, R25, UR12, RZ ;  /* 0x0000000c190e7c10 */ /* 0x002fc4000ff5e0ff */
[----:B------:R-:W-:Y:S01]  /*04e0*/  IADD3 R16, P1, PT, R4, UR12, RZ ;  /* 0x0000000c04107c10 */ /* 0x000fe2000ff3e0ff */
[----:B------:R-:W-:Y:S01]  /*04f0*/  IMAD.X R13, RZ, RZ, UR13, P0 ;  /* 0x0000000dff0d7e24 */ /* 0x000fe200080e06ff */
[----:B------:R-:W5:Y:S01]  /*0500*/  LDG.E.U8 R18, desc[UR10][R18.64] ;  /* 0x0000000a12127981 */ /* 0x000f62000c1e1100 */
[----:B------:R-:W-:Y:S02]  /*0510*/  IMAD.X R15, RZ, RZ, UR13, P2 ;  /* 0x0000000dff0f7e24 */ /* 0x000fe400090e06ff */
[----:B------:R-:W-:Y:S01]  /*0520*/  IMAD.X R17, RZ, RZ, UR13, P1 ;  /* 0x0000000dff117e24 */ /* 0x000fe200088e06ff */
[----:B------:R-:W5:Y:S04]  /*0530*/  LDG.E.U8 R10, desc[UR10][R10.64] ;  /* 0x0000000a0a0a7981 */ /* 0x000f68000c1e1100 */
[----:B------:R-:W5:Y:S04]  /*0540*/  LDG.E.U8 R12, desc[UR10][R12.64] ;  /* 0x0000000a0c0c7981 */ /* 0x000f68000c1e1100 */
[----:B------:R-:W5:Y:S04]  /*0550*/  LDG.E.U8 R14, desc[UR10][R14.64] ;  /* 0x0000000a0e0e7981 */ /* 0x000f68000c1e1100 */
[----:B------:R-:W5:Y:S01]  /*0560*/  LDG.E.U8 R16, desc[UR10][R16.64] ;  /* 0x0000000a10107981 */ /* 0x000f62000c1e1100 */
[----:B------:R-:W-:-:S02]  /*0570*/  ULEA UR6, UR4, UR5, 0x4 ;  /* 0x0000000504067291 */ /* 0x000fc4000f8e20ff */
[----:B------:R-:W-:-:S04]  /*0580*/  UIADD3 UR4, UPT, UPT, UR4, 0x1, URZ ;  /* 0x0000000104047890 */ /* 0x000fc8000fffe0ff */
[----:B------:R-:W-:-:S03]  /*0590*/  UISETP.NE.AND UP0, UPT, UR4, 0x10, UPT ;  /* 0x000000100400788c */ /* 0x000fc6000bf05270 */
[----:B--2---:R0:W-:Y:S04]  /*05a0*/  STS.U8 [UR6], R2 ;  /* 0x00000002ff007988 */ /* 0x0041e80008000006 */
[----:B---3--:R0:W-:Y:S04]  /*05b0*/  STS.U8 [UR6+0x1], R3 ;  /* 0x00000103ff007988 */ /* 0x0081e80008000006 */
[----:B----4-:R0:W-:Y:S04]  /*05c0*/  STS.U8 [UR6+0x2], R5 ;  /* 0x00000205ff007988 */ /* 0x0101e80008000006 */
[----:B------:R0:W-:Y:S04]  /*05d0*/  STS.U8 [UR6+0x4], R7 ;  /* 0x00000407ff007988 */ /* 0x0001e80008000006 */
[----:B------:R0:W-:Y:S04]  /*05e0*/  STS.U8 [UR6+0x3], R6 ;  /* 0x00000306ff007988 */ /* 0x0001e80008000006 */
[----:B-----5:R0:W-:Y:S04]  /*05f0*/  STS.U8 [UR6+0x5], R8 ;  /* 0x00000508ff007988 */ /* 0x0201e80008000006 */
[----:B------:R0:W-:Y:S04]  /*0600*/  STS.U8 [UR6+0x7], R22 ;  /* 0x00000716ff007988 */ /* 0x0001e80008000006 */
        /* <DEDUP_REMOVED lines=8> */
[----:B------:R0:W-:Y:S01]  /*0690*/  STS.U8 [UR6+0xf], R16 ;  /* 0x00000f10ff007988 */ /* 0x0001e20008000006 */
[----:B------:R-:W-:Y:S05]  /*06a0*/  BRA.U UP0, `(.L_x_0) ;  /* 0xfffffff900ac7547 */ /* 0x000fea000b83ffff */
[----:B------:R-:W-:Y:S01]  /*06b0*/  IMAD.MOV.U32 R30, RZ, RZ, 0x10000 ;  /* 0x00010000ff1e7424 */ /* 0x000fe200078e00ff */
[----:B------:R-:W-:Y:S01]  /*06c0*/  UIADD3 UR4, UPT, UPT, UR9, -0x1, URZ ;  /* 0xffffffff09047890 */ /* 0x000fe2000fffe0ff */
[----:B------:R-:W-:Y:S01]  /*06d0*/  IMAD.MOV.U32 R28, RZ, RZ, RZ ;  /* 0x000000ffff1c7224 */ /* 0x000fe200078e00ff */
[----:B------:R-:W-:-:S10]  /*06e0*/  UMOV UR8, 0xfffffff1 ;  /* 0xfffffff100087882 */ /* 0x000fd40000000000 */
.L_x_3:
[----:B------:R-:W-:-:S05]  /*06f0*/  UMOV UR9, 0xfffffff1 ;  /* 0xfffffff100097882 */ /* 0x000fca0000000000 */
.L_x_2:
[----:B------:R-:W1:Y:S01]  /*0700*/  LDCU UR5, c[0x0][0x390] ;  /* 0x00007200ff0577ac */ /* 0x000e620008000800 */
[----:B------:R-:W-:Y:S01]  /*0710*/  LEA R0, R31, UR9, 0x4 ;  /* 0x000000091f007c11 */ /* 0x000fe2000f8e20ff */
[----:B------:R-:W-:Y:S01]  /*0720*/  IMAD.MOV.U32 R34, RZ, RZ, RZ ;  /* 0x000000ffff227224 */ /* 0x000fe200078e00ff */
[----:B------:R-:W-:Y:S01]  /*0730*/  LEA R27, R32, UR8, 0x4 ;  /* 0x00000008201b7c11 */ /* 0x000fe2000f8e20ff */
[----:B------:R-:W-:Y:S01]  /*0740*/  IMAD.MOV.U32 R26, RZ, RZ, 0x7 ;  /* 0x00000007ff1a7424 */ /* 0x000fe200078e00ff */
[----:B------:R-:W2:Y:S01]  /*0750*/  LDCU UR14, c[0x0][0x394] ;  /* 0x00007280ff0e77ac */ /* 0x000ea20008000800 */
[C---:B0-----:R-:W-:Y:S02]  /*0760*/  VIADD R24, R0.reuse, 0x1 ;  /* 0x0000000100187836 */ /* 0x041fe40000000000 */
[C---:B------:R-:W-:Y:S01]  /*0770*/  VIADD R23, R0.reuse, 0x2 ;  /* 0x0000000200177836 */ /* 0x040fe20000000000 */
[----:B------:R-:W0:Y:S01]  /*0780*/  LDCU.64 UR12, c[0x0][0x380] ;  /* 0x00007000ff0c77ac */ /* 0x000e220008000a00 */
[----:B------:R-:W-:-:S02]  /*0790*/  VIADD R22, R0, 0x3 ;  /* 0x0000000300167836 */ /* 0x000fc40000000000 */
[C---:B------:R-:W-:Y:S02]  /*07a0*/  VIADD R21, R0.reuse, 0x4 ;  /* 0x0000000400157836 */ /* 0x040fe40000000000 */
[C---:B------:R-:W-:Y:S02]  /*07b0*/  VIADD R20, R0.reuse, 0x5 ;  /* 0x0000000500147836 */ /* 0x040fe40000000000 */
[C---:B------:R-:W-:Y:S01]  /*07c0*/  VIADD R5, R0.reuse, 0x6 ;  /* 0x0000000600057836 */ /* 0x040fe20000000000 */
[----:B-1----:R-:W-:Y:S01]  /*07d0*/  UIADD3 UR6, UPT, UPT, UR5, -0x1, URZ ;  /* 0xffffffff05067890 */ /* 0x002fe2000fffe0ff */
[----:B------:R-:W-:Y:S01]  /*07e0*/  VIADD R7, R0, 0x7 ;  /* 0x0000000700077836 */ /* 0x000fe20000000000 */
[----:B------:R-:W-:Y:S01]  /*07f0*/  ISETP.GE.U32.AND P3, PT, R24, UR5, PT ;  /* 0x0000000518007c0c */ /* 0x000fe2000bf66070 */
[C---:B------:R-:W-:Y:S01]  /*0800*/  VIADD R9, R0.reuse, 0x8 ;  /* 0x0000000800097836 */ /* 0x040fe20000000000 */
[C---:B------:R-:W-:Y:S01]  /*0810*/  ISETP.GE.U32.AND P2, PT, R23.reuse, UR5, PT ;  /* 0x0000000517007c0c */ /* 0x040fe2000bf46070 */
[----:B------:R-:W-:Y:S01]  /*0820*/  VIADD R11, R0, 0x9 ;  /* 0x00000009000b7836 */ /* 0x000fe20000000000 */
[----:B------:R-:W-:Y:S01]  /*0830*/  SEL R24, R24, UR6, !P3 ;  /* 0x0000000618187c07 */ /* 0x000fe2000d800000 */
[C---:B------:R-:W-:Y:S01]  /*0840*/  VIADD R13, R0.reuse, 0xa ;  /* 0x0000000a000d7836 */ /* 0x040fe20000000000 */
[----:B------:R-:W-:Y:S01]  /*0850*/  SEL R23, R23, UR6, !P2 ;  /* 0x0000000617177c07 */ /* 0x000fe2000d000000 */
[C---:B------:R-:W-:Y:S01]  /*0860*/  VIADD R15, R0.reuse, 0xb ;  /* 0x0000000b000f7836 */ /* 0x040fe20000000000 */
[C---:B------:R-:W-:Y:S01]  /*0870*/  ISETP.GE.U32.AND P1, PT, R0.reuse, UR5, PT ;  /* 0x0000000500007c0c */ /* 0x040fe2000bf26070 */
[----:B------:R-:W-:Y:S01]  /*0880*/  VIADD R16, R0, 0xc ;  /* 0x0000000c00107836 */ /* 0x000fe20000000000 */
[----:B------:R-:W-:Y:S01]  /*0890*/  ISETP.GE.U32.AND P4, PT, R22, UR5, PT ;  /* 0x0000000516007c0c */ /* 0x000fe2000bf86070 */
[C---:B------:R-:W-:Y:S01]  /*08a0*/  VIADD R17, R0.reuse, 0xd ;  /* 0x0000000d00117836 */ /* 0x040fe20000000000 */
[----:B------:R-:W-:Y:S01]  /*08b0*/  ISETP.GE.U32.AND P0, PT, R21, UR5, PT ;  /* 0x0000000515007c0c */ /* 0x000fe2000bf06070 */
[----:B------:R-:W-:Y:S01]  /*08c0*/  VIADD R18, R0, 0xe ;  /* 0x0000000e00127836 */ /* 0x000fe20000000000 */
[----:B------:R-:W-:Y:S01]  /*08d0*/  ISETP.GE.U32.AND P6, PT, R20, UR5, PT ;  /* 0x0000000514007c0c */ /* 0x000fe2000bfc6070 */
[----:B------:R-:W-:Y:S01]  /*08e0*/  VIADD R19, R0, 0xf ;  /* 0x0000000f00137836 */ /* 0x000fe20000000000 */
[----:B------:R-:W-:-:S02]  /*08f0*/  ISETP.GE.U32.AND P5, PT, R5, UR5, PT ;  /* 0x0000000505007c0c */ /* 0x000fc4000bfa6070 */
[----:B------:R-:W-:Y:S02]  /*0900*/  ISETP.GE.U32.AND P3, PT, R7, UR5, PT ;  /* 0x0000000507007c0c */ /* 0x000fe4000bf66070 */
[----:B------:R-:W-:Y:S02]  /*0910*/  ISETP.GE.U32.AND P2, PT, R9, UR5, PT ;  /* 0x0000000509007c0c */ /* 0x000fe4000bf46070 */
[----:B------:R-:W-:Y:S02]  /*0920*/  SEL R22, R22, UR6, !P4 ;  /* 0x0000000616167c07 */ /* 0x000fe4000e000000 */
[----:B------:R-:W-:Y:S02]  /*0930*/  SEL R21, R21, UR6, !P0 ;  /* 0x0000000615157c07 */ /* 0x000fe4000c000000 */
[----:B------:R-:W-:Y:S02]  /*0940*/  SEL R20, R20, UR6, !P6 ;  /* 0x0000000614147c07 */ /* 0x000fe4000f000000 */
[----:B------:R-:W-:-:S02]  /*0950*/  SEL R5, R5, UR6, !P5 ;  /* 0x0000000605057c07 */ /* 0x000fc4000e800000 */
[----:B------:R-:W-:Y:S02]  /*0960*/  SEL R7, R7, UR6, !P3 ;  /* 0x0000000607077c07 */ /* 0x000fe4000d800000 */
[----:B------:R-:W-:Y:S02]  /*0970*/  SEL R9, R9, UR6, !P2 ;  /* 0x0000000609097c07 */ /* 0x000fe4000d000000 */
[----:B------:R-:W-:Y:S02]  /*0980*/  SEL R25, R0, UR6, !P1 ;  /* 0x0000000600197c07 */ /* 0x000fe4000c800000 */
[----:B------:R-:W-:Y:S02]  /*0990*/  ISETP.GE.U32.AND P4, PT, R11, UR5, PT ;  /* 0x000000050b007c0c */ /* 0x000fe4000bf86070 */
[----:B------:R-:W-:Y:S02]  /*09a0*/  ISETP.GE.U32.AND P0, PT, R13, UR5, PT ;  /* 0x000000050d007c0c */ /* 0x000fe4000bf06070 */
[----:B------:R-:W-:-:S02]  /*09b0*/  ISETP.GE.U32.AND P6, PT, R15, UR5, PT ;  /* 0x000000050f007c0c */ /* 0x000fc4000bfc6070 */
[----:B------:R-:W-:Y:S02]  /*09c0*/  ISETP.GE.U32.AND P5, PT, R16, UR5, PT ;  /* 0x0000000510007c0c */ /* 0x000fe4000bfa6070 */
[----:B------:R-:W-:Y:S02]  /*09d0*/  ISETP.GE.U32.AND P3, PT, R17, UR5, PT ;  /* 0x0000000511007c0c */ /* 0x000fe4000bf66070 */
[----:B------:R-:W-:Y:S02]  /*09e0*/  ISETP.GE.U32.AND P2, PT, R18, UR5, PT ;  /* 0x0000000512007c0c */ /* 0x000fe4000bf46070 */
[----:B------:R-:W-:Y:S02]  /*09f0*/  ISETP.GE.U32.AND P1, PT, R19, UR5, PT ;  /* 0x0000000513007c0c */ /* 0x000fe4000bf26070 */
[----:B------:R-:W-:Y:S02]  /*0a00*/  SEL R11, R11, UR6, !P4 ;  /* 0x000000060b0b7c07 */ /* 0x000fe4000e000000 */
[----:B------:R-:W-:-:S02]  /*0a10*/  SEL R13, R13, UR6, !P0 ;  /* 0x000000060d0d7c07 */ /* 0x000fc4000c000000 */
[----:B------:R-:W-:Y:S02]  /*0a20*/  SEL R15, R15, UR6, !P6 ;  /* 0x000000060f0f7c07 */ /* 0x000fe4000f000000 */
[----:B------:R-:W-:Y:S02]  /*0a30*/  SEL R16, R16, UR6, !P5 ;  /* 0x0000000610107c07 */ /* 0x000fe4000e800000 */
[----:B------:R-:W-:Y:S02]  /*0a40*/  SEL R17, R17, UR6, !P3 ;  /* 0x0000000611117c07 */ /* 0x000fe4000d800000 */
[----:B------:R-:W-:Y:S02]  /*0a50*/  SEL R18, R18, UR6, !P2 ;  /* 0x0000000612127c07 */ /* 0x000fe4000d000000 */
[----:B------:R-:W-:Y:S02]  /*0a60*/  SEL R19, R19, UR6, !P1 ;  /* 0x0000000613137c07 */ /* 0x000fe4000c800000 */
[----:B------:R-:W-:-:S02]  /*0a70*/  VIMNMX R25, PT, PT, RZ, R25, !PT ;  /* 0x00000019ff197248 */ /* 0x000fc40007fe0100 */
[----:B------:R-:W-:Y:S02]  /*0a80*/  VIMNMX R24, PT, PT, RZ, R24, !PT ;  /* 0x00000018ff187248 */ /* 0x000fe40007fe0100 */
[----:B------:R-:W-:Y:S02]  /*0a90*/  VIMNMX R23, PT, PT, RZ, R23, !PT ;  /* 0x00000017ff177248 */ /* 0x000fe40007fe0100 */
[----:B------:R-:W-:Y:S02]  /*0aa0*/  VIMNMX R22, PT, PT, RZ, R22, !PT ;  /* 0x00000016ff167248 */ /* 0x000fe40007fe0100 */
[----:B------:R-:W-:Y:S02]  /*0ab0*/  VIMNMX R21, PT, PT, RZ, R21, !PT ;  /* 0x00000015ff157248 */ /* 0x000fe40007fe0100 */
[----:B------:R-:W-:Y:S02]  /*0ac0*/  VIMNMX R20, PT, PT, RZ, R20, !PT ;  /* 0x00000014ff147248 */ /* 0x000fe40007fe0100 */
        /* <DEDUP_REMOVED lines=9> */
[----:B0-2---:R-:W-:-:S07]  /*0b60*/  VIMNMX R19, PT, PT, RZ, R19, !PT ;  /* 0x00000013ff137248 */ /* 0x005fce0007fe0100 */
.L_x_1:
[----:B------:R-:W-:-:S04]  /*0b70*/  ISETP.GE.U32.AND P0, PT, R27, UR14, PT ;  /* 0x0000000e1b007c0c */ /* 0x000fc8000bf06070 */
[----:B------:R-:W-:-:S04]  /*0b80*/  SEL R33, R27, UR4, !P0 ;  /* 0x000000041b217c07 */ /* 0x000fc8000c000000 */
[----:B------:R-:W-:-:S05]  /*0b90*/  VIMNMX R33, PT, PT, RZ, R33, !PT ;  /* 0x00000021ff217248 */ /* 0x000fca0007fe0100 */
[C---:B------:R-:W-:Y:S02]  /*0ba0*/  IMAD R36, R33.reuse, UR5, R24 ;  /* 0x0000000521247c24 */ /* 0x040fe4000f8e0218 */
[----:B------:R-:W-:-:S03]  /*0bb0*/  IMAD R38, R33, UR5, R25 ;  /* 0x0000000521267c24 */ /* 0x000fc6000f8e0219 */
[----:B------:R-:W-:Y:S02]  /*0bc0*/  IADD3 R36, P1, PT, R36, UR12, RZ ;  /* 0x0000000c24247c10 */ /* 0x000fe4000ff3e0ff */
[----:B------:R-:W-:-:S03]  /*0bd0*/  IADD3 R38, P0, PT, R38, UR12, RZ ;  /* 0x0000000c26267c10 */ /* 0x000fc6000ff1e0ff */
[----:B------:R-:W-:Y:S02]  /*0be0*/  IMAD.X R37, RZ, RZ, UR13, P1 ;  /* 0x0000000dff257e24 */ /* 0x000fe400088e06ff */
[----:B------:R-:W-:-:S03]  /*0bf0*/  IMAD.X R39, RZ, RZ, UR13, P0 ;  /* 0x0000000dff277e24 */ /* 0x000fc600080e06ff */
[----:B------:R0:W2:Y:S04]  /*0c00*/  LDG.E.U8 R8, desc[UR10][R36.64] ;  /* 0x0000000a24087981 */ /* 0x0000a8000c1e1100 */
[----:B------:R-:W3:Y:S01]  /*0c10*/  LDG.E.U8 R6, desc[UR10][R38.64] ;  /* 0x0000000a26067981 */ /* 0x000ee2000c1e1100 */
[----:B------:R-:W-:-:S05]  /*0c20*/  IMAD R0, R33, UR5, R23 ;  /* 0x0000000521007c24 */ /* 0x000fca000f8e0217 */
[----:B0-----:R-:W-:-:S05]  /*0c30*/  IADD3 R36, P0, PT, R0, UR12, RZ ;  /* 0x0000000c00247c10 */ /* 0x001fca000ff1e0ff */
[----:B------:R-:W-:-:S05]  /*0c40*/  IMAD.X R37, RZ, RZ, UR13, P0 ;  /* 0x0000000dff257e24 */ /* 0x000fca00080e06ff */
[----:B------:R0:W4:Y:S01]  /*0c50*/  LDG.E.U8 R2, desc[UR10][R36.64] ;  /* 0x0000000a24027981 */ /* 0x000122000c1e1100 */
[----:B------:R-:W-:-:S05]  /*0c60*/  IMAD R0, R33, UR5, R22 ;  /* 0x0000000521007c24 */ /* 0x000fca000f8e0216 */
[----:B0-----:R-:W-:-:S05]  /*0c70*/  IADD3 R36, P0, PT, R0, UR12, RZ ;  /* 0x0000000c00247c10 */ /* 0x001fca000ff1e0ff */
[----:B------:R-:W-:-:S05]  /*0c80*/  IMAD.X R37, RZ, RZ, UR13, P0 ;  /* 0x0000000dff257e24 */ /* 0x000fca00080e06ff */
[----:B------:R0:W5:Y:S01]  /*0c90*/  LDG.E.U8 R4, desc[UR10][R36.64] ;  /* 0x0000000a24047981 */ /* 0x000162000c1e1100 */
[----:B------:R-:W1:Y:S01]  /*0ca0*/  S2UR UR7, SR_CgaCtaId ;  /* 0x00000000000779c3 */ /* 0x000e620000008800 */
[----:B------:R-:W-:Y:S01]  /*0cb0*/  UMOV UR6, 0x400 ;  /* 0x0000040000067882 */ /* 0x000fe20000000000 */
[----:B------:R-:W-:-:S05]  /*0cc0*/  IMAD R0, R33, UR5, R21 ;  /* 0x0000000521007c24 */ /* 0x000fca000f8e0215 */
[----:B0-----:R-:W-:Y:S01]  /*0cd0*/  IADD3 R36, P0, PT, R0, UR12, RZ ;  /* 0x0000000c00247c10 */ /* 0x001fe2000ff1e0ff */
[----:B-1----:R-:W-:-:S04]  /*0ce0*/  ULEA UR6, UR7, UR6, 0x18 ;  /* 0x0000000607067291 */ /* 0x002fc8000f8ec0ff */
[----:B------:R-:W-:-:S05]  /*0cf0*/  IMAD.X R37, RZ, RZ, UR13, P0 ;  /* 0x0000000dff257e24 */ /* 0x000fca00080e06ff */
[----:B------:R0:W5:Y:S04]  /*0d00*/  LDG.E.U8 R0, desc[UR10][R36.64] ;  /* 0x0000000a24007981 */ /* 0x000168000c1e1100 */
[----:B------:R-:W2:Y:S04]  /*0d10*/  LDS.U8 R12, [R26+UR6+-0x6] ;  /* 0xfffffa061a0c7984 */ /* 0x000ea80008000000 */
[----:B------:R-:W3:Y:S01]  /*0d20*/  LDS.U8 R10, [R26+UR6+-0x7] ;  /* 0xfffff9061a0a7984 */ /* 0x000ee20008000000 */
[CC--:B--2---:R-:W-:Y:S02]  /*0d30*/  VIMNMX.U16x2 R29, PT, PT, R12.reuse, R8.reuse, !PT ;  /* 0x000000080c1d7248 */ /* 0x0c4fe40007fe0200 */
[----:B------:R-:W-:Y:S01]  /*0d40*/  VIMNMX.U16x2 R12, PT, PT, R12, R8, PT ;  /* 0x000000080c0c7248 */ /* 0x000fe20003fe0200 */
[----:B------:R-:W-:-:S05]  /*0d50*/  IMAD R8, R33, UR5, R20 ;  /* 0x0000000521087c24 */ /* 0x000fca000f8e0214 */
[----:B0-----:R-:W-:-:S05]  /*0d60*/  IADD3 R36, P0, PT, R8, UR12, RZ ;  /* 0x0000000c08247c10 */ /* 0x001fca000ff1e0ff */
[----:B------:R-:W-:Y:S01]  /*0d70*/  IMAD.X R37, RZ, RZ, UR13, P0 ;  /* 0x0000000dff257e24 */ /* 0x000fe200080e06ff */
[CC--:B---3--:R-:W-:Y:S02]  /*0d80*/  VIMNMX.U16x2 R14, PT, PT, R10.reuse, R6.reuse, !PT ;  /* 0x000000060a0e7248 */ /* 0x0c8fe40007fe0200 */
[----:B------:R-:W-:Y:S02]  /*0d90*/  VIMNMX.U16x2 R6, PT, PT, R10, R6, PT ;  /* 0x000000060a067248 */ /* 0x000fe40003fe0200 */
[----:B------:R0:W2:Y:S04]  /*0da0*/  LDG.E.U8 R8, desc[UR10][R36.64] ;  /* 0x0000000a24087981 */ /* 0x0000a8000c1e1100 */
[----:B------:R-:W4:Y:S01]  /*0db0*/  LDS.U8 R10, [R26+UR6+-0x5] ;  /* 0xfffffb061a0a7984 */ /* 0x000f220008000000 */
[----:B------:R-:W-:Y:S01]  /*0dc0*/  PRMT R35, R29, 0x7610, R35 ;  /* 0x000076101d237816 */ /* 0x000fe20000000023 */
[----:B0-----:R-:W-:Y:S01]  /*0dd0*/  IMAD R36, R33, UR5, R5 ;  /* 0x0000000521247c24 */ /* 0x001fe2000f8e0205 */
[----:B------:R-:W-:-:S02]  /*0de0*/  LOP3.LUT R29, R14, 0xffff, RZ, 0xc0, !PT ;  /* 0x0000ffff0e1d7812 */ /* 0x000fc400078ec0ff */
[----:B------:R-:W-:Y:S02]  /*0df0*/  LOP3.LUT R35, R35, 0xffff, RZ, 0xc0, !PT ;  /* 0x0000ffff23237812 */ /* 0x000fe400078ec0ff */
[----:B------:R-:W-:Y:S02]  /*0e00*/  IADD3 R36, P0, PT, R36, UR12, RZ ;  /* 0x0000000c24247c10 */ /* 0x000fe4000ff1e0ff */
[----:B------:R-:W-:Y:S02]  /*0e10*/  IADD3 R34, PT, PT, R35, R34, R29 ;  /* 0x0000002223227210 */ /* 0x000fe40007ffe01d */
[----:B------:R-:W-:Y:S01]  /*0e20*/  LOP3.LUT R6, R6, 0xffff, RZ, 0xc0, !PT ;  /* 0x0000ffff06067812 */ /* 0x000fe200078ec0ff */
[----:B------:R-:W-:Y:S01]  /*0e30*/  IMAD.X R37, RZ, RZ, UR13, P0 ;  /* 0x0000000dff257e24 */ /* 0x000fe200080e06ff */
[----:B------:R-:W-:Y:S02]  /*0e40*/  LOP3.LUT R29, R12, 0xffff, RZ, 0xc0, !PT ;  /* 0x0000ffff0c1d7812 */ /* 0x000fe400078ec0ff */
[----:B------:R-:W5:Y:S01]  /*0e50*/  LDS.U8 R12, [R26+UR6+-0x4] ;  /* 0xfffffc061a0c7984 */ /* 0x000f620008000000 */
[----:B----4-:R-:W-:-:S04]  /*0e60*/  VIMNMX.U16x2 R14, PT, PT, R10, R2, PT ;  /* 0x000000020a0e7248 */ /* 0x010fc80003fe0200 */
[----:B------:R-:W-:-:S04]  /*0e70*/  LOP3.LUT R14, R14, 0xffff, RZ, 0xc0, !PT ;  /* 0x0000ffff0e0e7812 */ /* 0x000fc800078ec0ff */
[----:B------:R-:W-:Y:S02]  /*0e80*/  IADD3 R14, PT, PT, R14, R6, R29 ;  /* 0x000000060e0e7210 */ /* 0x000fe40007ffe01d */
[----:B------:R0:W3:Y:S01]  /*0e90*/  LDG.E.U8 R6, desc[UR10][R36.64] ;  /* 0x0000000a24067981 */ /* 0x0000e2000c1e1100 */
[----:B------:R-:W-:Y:S02]  /*0ea0*/  VIMNMX.U16x2 R2, PT, PT, R10, R2, !PT ;  /* 0x000000020a027248 */ /* 0x000fe40007fe0200 */
[----:B-----5:R-:W-:Y:S02]  /*0eb0*/  VIMNMX.U16x2 R10, PT, PT, R12, R4, !PT ;  /* 0x000000040c0a7248 */ /* 0x020fe40007fe0200 */
[----:B------:R-:W-:Y:S02]  /*0ec0*/  LOP3.LUT R29, R2, 0xffff, RZ, 0xc0, !PT ;  /* 0x0000ffff021d7812 */ /* 0x000fe400078ec0ff */
[----:B------:R-:W-:-:S04]  /*0ed0*/  LOP3.LUT R10, R10, 0xffff, RZ, 0xc0, !PT ;  /* 0x0000ffff0a0a7812 */ /* 0x000fc800078ec0ff */
[----:B------:R-:W-:Y:S02]  /*0ee0*/  IADD3 R34, PT, PT, R10, R34, R29 ;  /* 0x000000220a227210 */ /* 0x000fe40007ffe01d */
[----:B------:R-:W1:Y:S01]  /*0ef0*/  LDS.U8 R10, [R26+UR6+-0x3] ;  /* 0xfffffd061a0a7984 */ /* 0x000e620008000000 */
[----:B------:R-:W-:Y:S01]  /*0f00*/  IMAD R2, R33, UR5, R7 ;  /* 0x0000000521027c24 */ /* 0x000fe2000f8e0207 */
[----:B------:R-:W-:-:S04]  /*0f10*/  VIMNMX.U16x2 R4, PT, PT, R12, R4, PT ;  /* 0x000000040c047248 */ /* 0x000fc80003fe0200 */
[----:B0-----:R-:W-:Y:S02]  /*0f20*/  IADD3 R36, P0, PT, R2, UR12, RZ ;  /* 0x0000000c02247c10 */ /* 0x001fe4000ff1e0ff */
[----:B------:R-:W-:Y:S01]  /*0f30*/  LOP3.LUT R29, R4, 0xffff, RZ, 0xc0, !PT ;  /* 0x0000ffff041d7812 */ /* 0x000fe200078ec0ff */
[----:B------:R-:W-:Y:S02]  /*0f40*/  IMAD R4, R33, UR5, R9 ;  /* 0x0000000521047c24 */ /* 0x000fe4000f8e0209 */
[----:B------:R-:W-:-:S05]  /*0f50*/  IMAD.X R37, RZ, RZ, UR13, P0 ;  /* 0x0000000dff257e24 */ /* 0x000fca00080e06ff */
[----:B------:R0:W4:Y:S02]  /*0f60*/  LDG.E.U8 R2, desc[UR10][R36.64] ;  /* 0x0000000a24027981 */ /* 0x000124000c1e1100 */
[----:B0-----:R-:W-:-:S05]  /*0f70*/  IADD3 R36, P0, PT, R4, UR12, RZ ;  /* 0x0000000c04247c10 */ /* 0x001fca000ff1e0ff */
[----:B------:R-:W-:-:S05]  /*0f80*/  IMAD.X R37, RZ, RZ, UR13, P0 ;  /* 0x0000000dff257e24 */ /* 0x000fca00080e06ff */
[----:B------:R0:W5:Y:S01]  /*0f90*/  LDG.E.U8 R4, desc[UR10][R36.64] ;  /* 0x0000000a24047981 */ /* 0x000162000c1e1100 */
[----:B-1----:R-:W-:-:S04]  /*0fa0*/  VIMNMX.U16x2 R12, PT, PT, R10, R0, PT ;  /* 0x000000000a0c7248 */ /* 0x002fc80003fe0200 */
[----:B------:R-:W-:-:S04]  /*0fb0*/  LOP3.LUT R12, R12, 0xffff, RZ, 0xc0, !PT ;  /* 0x0000ffff0c0c7812 */ /* 0x000fc800078ec0ff */
[----:B------:R-:W-:Y:S02]  /*0fc0*/  IADD3 R14, PT, PT, R12, R14, R29 ;  /* 0x0000000e0c0e7210 */ /* 0x000fe40007ffe01d */
[----:B------:R-:W2:Y:S01]  /*0fd0*/  LDS.U8 R12, [R26+UR6+-0x2] ;  /* 0xfffffe061a0c7984 */ /* 0x000ea20008000000 */
[----:B------:R-:W-:-:S04]  /*0fe0*/  VIMNMX.U16x2 R0, PT, PT, R10, R0, !PT ;  /* 0x000000000a007248 */ /* 0x000fc80007fe0200 */
[----:B------:R-:W-:Y:S01]  /*0ff0*/  LOP3.LUT R29, R0, 0xffff, RZ, 0xc0, !PT ;  /* 0x0000ffff001d7812 */ /* 0x000fe200078ec0ff */
[----:B------:R-:W-:-:S05]  /*1000*/  IMAD R0, R33, UR5, R11 ;  /* 0x0000000521007c24 */ /* 0x000fca000f8e020b */
[----:B0-----:R-:W-:-:S05]  /*1010*/  IADD3 R36, P0, PT, R0, UR12, RZ ;  /* 0x0000000c00247c10 */ /* 0x001fca000ff1e0ff */
[----:B------:R-:W-:-:S05]  /*1020*/  IMAD.X R37, RZ, RZ, UR13, P0 ;  /* 0x0000000dff257e24 */ /* 0x000fca00080e06ff */
[----:B------:R0:W5:Y:S01]  /*1030*/  LDG.E.U8 R0, desc[UR10][R36.64] ;  /* 0x0000000a24007981 */ /* 0x000162000c1e1100 */
[----:B--2---:R-:W-:-:S04]  /*1040*/  VIMNMX.U16x2 R10, PT, PT, R12, R8, !PT ;  /* 0x000000080c0a7248 */ /* 0x004fc80007fe0200 */
[----:B------:R-:W-:-:S04]  /*1050*/  LOP3.LUT R10, R10, 0xffff, RZ, 0xc0, !PT ;  /* 0x0000ffff0a0a7812 */ /* 0x000fc800078ec0ff */
[----:B------:R-:W-:Y:S02]  /*1060*/  IADD3 R34, PT, PT, R10, R34, R29 ;  /* 0x000000220a227210 */ /* 0x000fe40007ffe01d */
[----:B------:R-:W3:Y:S01]  /*1070*/  LDS.U8 R10, [R26+UR6+-0x1] ;  /* 0xffffff061a0a7984 */ /* 0x000ee20008000000 */
[----:B------:R-:W-:-:S04]  /*1080*/  VIMNMX.U16x2 R8, PT, PT, R12, R8, PT ;  /* 0x000000080c087248 */ /* 0x000fc80003fe0200 */
[----:B------:R-:W-:Y:S01]  /*1090*/  LOP3.LUT R29, R8, 0xffff, RZ, 0xc0, !PT ;  /* 0x0000ffff081d7812 */ /* 0x000fe200078ec0ff */
[----:B------:R-:W-:-:S05]  /*10a0*/  IMAD R8, R33, UR5, R13 ;  /* 0x0000000521087c24 */ /* 0x000fca000f8e020d */
[----:B0-----:R-:W-:Y:S02]  /*10b0*/  IADD3 R36, P0, PT, R8, UR12, RZ ;  /* 0x0000000c08247c10 */ /* 0x001fe4000ff1e0ff */
[----:B------:R-:W4:Y:S03]  /*10c0*/  LDS.U8 R8, [R26+UR6] ;  /* 0x000000061a087984 */ /* 0x000f260008000000 */
[----:B------:R-:W-:Y:S01]  /*10d0*/  IMAD.X R37, RZ, RZ, UR13, P0 ;  /* 0x0000000dff257e24 */ /* 0x000fe200080e06ff */
[----:B---3--:R-:W-:-:S04]  /*10e0*/  VIMNMX.U16x2 R12, PT, PT, R10, R6, PT ;  /* 0x000000060a0c7248 */ /* 0x008fc80003fe0200 */
[----:B------:R-:W-:-:S04]  /*10f0*/  LOP3.LUT R12, R12, 0xffff, RZ, 0xc0, !PT ;  /* 0x0000ffff0c0c7812 */ /* 0x000fc800078ec0ff */
[----:B------:R-:W-:Y:S02]  /*1100*/  IADD3 R14, PT, PT, R12, R14, R29 ;  /* 0x0000000e0c0e7210 */ /* 0x000fe40007ffe01d */
[----:B------:R-:W2:Y:S01]  /*1110*/  LDG.E.U8 R12, desc[UR10][R36.64] ;  /* 0x0000000a240c7981 */ /* 0x000ea2000c1e1100 */
[----:B------:R-:W-:-:S04]  /*1120*/  VIMNMX.U16x2 R6, PT, PT, R10, R6, !PT ;  /* 0x000000060a067248 */ /* 0x000fc80007fe0200 */
[----:B------:R-:W-:Y:S02]  /*1130*/  LOP3.LUT R29, R6, 0xffff, RZ, 0xc0, !PT ;  /* 0x0000ffff061d7812 */ /* 0x000fe400078ec0ff */
[----:B------:R-:W5:Y:S01]  /*1140*/  LDS.U8 R6, [R26+UR6+0x1] ;  /* 0x000001061a067984 */ /* 0x000f620008000000 */
[CC--:B----4-:R-:W-:Y:S02]  /*1150*/  VIMNMX.U16x2 R10, PT, PT, R8.reuse, R2.reuse, !PT ;  /* 0x00000002080a7248 */ /* 0x0d0fe40007fe0200 */
[----:B------:R-:W-:Y:S02]  /*1160*/  VIMNMX.U16x2 R2, PT, PT, R8, R2, PT ;  /* 0x0000000208027248 */ /* 0x000fe40003fe0200 */
[----:B------:R-:W-:Y:S02]  /*1170*/  LOP3.LUT R10, R10, 0xffff, RZ, 0xc0, !PT ;  /* 0x0000ffff0a0a7812 */ /* 0x000fe400078ec0ff */
[----:B------:R-:W-:Y:S02]  /*1180*/  LOP3.LUT R35, R2, 0xffff, RZ, 0xc0, !PT ;  /* 0x0000ffff02237812 */ /* 0x000fe400078ec0ff */
[----:B------:R-:W-:Y:S01]  /*1190*/  IADD3 R29, PT, PT, R10, R34, R29 ;  /* 0x000000220a1d7210 */ /* 0x000fe20007ffe01d */
[----:B------:R-:W0:Y:S01]  /*11a0*/  LDS.U8 R2, [R26+UR6+0x2] ;  /* 0x000002061a027984 */ /* 0x000e220008000000 */
[----:B------:R-:W-:-:S05]  /*11b0*/  IMAD R34, R33, UR5, R15 ;  /* 0x0000000521227c24 */ /* 0x000fca000f8e020f */
[----:B------:R-:W-:Y:S02]  /*11c0*/  IADD3 R34, P0, PT, R34, UR12, RZ ;  /* 0x0000000c22227c10 */ /* 0x000fe4000ff1e0ff */
[----:B-----5:R-:W-:-:S04]  /*11d0*/  VIMNMX.U16x2 R8, PT, PT, R6, R4, PT ;  /* 0x0000000406087248 */ /* 0x020fc80003fe0200 */
[----:B------:R-:W-:-:S04]  /*11e0*/  LOP3.LUT R8, R8, 0xffff, RZ, 0xc0, !PT ;  /* 0x0000ffff08087812 */ /* 0x000fc800078ec0ff */
[----:B------:R-:W-:Y:S01]  /*11f0*/  IADD3 R8, PT, PT, R8, R14, R35 ;  /* 0x0000000e08087210 */ /* 0x000fe20007ffe023 */
[----:B------:R-:W-:Y:S01]  /*1200*/  IMAD.X R35, RZ, RZ, UR13, P0 ;  /* 0x0000000dff237e24 */ /* 0x000fe200080e06ff */
[----:B------:R-:W-:Y:S01]  /*1210*/  VIMNMX.U16x2 R4, PT, PT, R6, R4, !PT ;  /* 0x0000000406047248 */ /* 0x000fe20007fe0200 */
[----:B------:R-:W2:Y:S04]  /*1220*/  LDS.U8 R14, [R26+UR6+0x3] ;  /* 0x000003061a0e7984 */ /* 0x000ea80008000000 */
[----:B------:R1:W3:Y:S01]  /*1230*/  LDG.E.U8 R10, desc[UR10][R34.64] ;  /* 0x0000000a220a7981 */ /* 0x0002e2000c1e1100 */
[----:B------:R-:W-:Y:S02]  /*1240*/  LOP3.LUT R4, R4, 0xffff, RZ, 0xc0, !PT ;  /* 0x0000ffff04047812 */ /* 0x000fe400078ec0ff */
[----:B0-----:R-:W-:-:S04]  /*1250*/  VIMNMX.U16x2 R6, PT, PT, R2, R0, !PT ;  /* 0x0000000002067248 */ /* 0x001fc80007fe0200 */
[----:B------:R-:W-:-:S04]  /*1260*/  LOP3.LUT R6, R6, 0xffff, RZ, 0xc0, !PT ;  /* 0x0000ffff06067812 */ /* 0x000fc800078ec0ff */
[----:B------:R-:W-:Y:S01]  /*1270*/  IADD3 R29, PT, PT, R6, R29, R4 ;  /* 0x0000001d061d7210 */ /* 0x000fe20007ffe004 */
[----:B------:R-:W-:-:S05]  /*1280*/  IMAD R4, R33, UR5, R16 ;  /* 0x0000000521047c24 */ /* 0x000fca000f8e0210 */
[----:B-1----:R-:W-:-:S05]  /*1290*/  IADD3 R34, P0, PT, R4, UR12, RZ ;  /* 0x0000000c04227c10 */ /* 0x002fca000ff1e0ff */
[----:B------:R-:W-:-:S05]  /*12a0*/  IMAD.X R35, RZ, RZ, UR13, P0 ;  /* 0x0000000dff237e24 */ /* 0x000fca00080e06ff */
[----:B------:R0:W4:Y:S01]  /*12b0*/  LDG.E.U8 R4, desc[UR10][R34.64] ;  /* 0x0000000a22047981 */ /* 0x000122000c1e1100 */
[C---:B------:R-:W-:Y:S01]  /*12c0*/  IMAD R38, R33.reuse, UR5, R17 ;  /* 0x0000000521267c24 */ /* 0x040fe2000f8e0211 */
[----:B------:R-:W-:Y:S01]  /*12d0*/  VIMNMX.U16x2 R0, PT, PT, R2, R0, PT ;  /* 0x0000000002007248 */ /* 0x000fe20003fe0200 */
[----:B------:R-:W-:-:S03]  /*12e0*/  IMAD R36, R33, UR5, R18 ;  /* 0x0000000521247c24 */ /* 0x000fc6000f8e0212 */
[----:B------:R-:W-:Y:S02]  /*12f0*/  IADD3 R38, P0, PT, R38, UR12, RZ ;  /* 0x0000000c26267c10 */ /* 0x000fe4000ff1e0ff */
[----:B------:R-:W-:-:S03]  /*1300*/  LOP3.LUT R37, R0, 0xffff, RZ, 0xc0, !PT ;  /* 0x0000ffff00257812 */ /* 0x000fc600078ec0ff */
[----:B------:R-:W-:Y:S01]  /*1310*/  IMAD.X R39, RZ, RZ, UR13, P0 ;  /* 0x0000000dff277e24 */ /* 0x000fe200080e06ff */
[----:B------:R-:W-:Y:S01]  /*1320*/  IADD3 R36, P0, PT, R36, UR12, RZ ;  /* 0x0000000c24247c10 */ /* 0x000fe2000ff1e0ff */
[----:B------:R-:W-:-:S03]  /*1330*/  IMAD R33, R33, UR5, R19 ;  /* 0x0000000521217c24 */ /* 0x000fc6000f8e0213 */
[----:B------:R-:W5:Y:S01]  /*1340*/  LDG.E.U8 R0, desc[UR10][R38.64] ;  /* 0x0000000a26007981 */ /* 0x000f62000c1e1100 */
[----:B--2---:R-:W-:-:S04]  /*1350*/  VIMNMX.U16x2 R2, PT, PT, R14, R12, PT ;  /* 0x0000000c0e027248 */ /* 0x004fc80003fe0200 */
[----:B------:R-:W-:-:S04]  /*1360*/  LOP3.LUT R2, R2, 0xffff, RZ, 0xc0, !PT ;  /* 0x0000ffff02027812 */ /* 0x000fc800078ec0ff */
[----:B0-----:R-:W-:Y:S01]  /*1370*/  IADD3 R34, PT, PT, R2, R8, R37 ;  /* 0x0000000802227210 */ /* 0x001fe20007ffe025 */
[----:B------:R-:W-:Y:S01]  /*1380*/  IMAD.X R37, RZ, RZ, UR13, P0 ;  /* 0x0000000dff257e24 */ /* 0x000fe200080e06ff */
[----:B------:R-:W3:Y:S04]  /*1390*/  LDS.U8 R8, [R26+UR6+0x4] ;  /* 0x000004061a087984 */ /* 0x000ee80008000000 */
[----:B------:R0:W2:Y:S02]  /*13a0*/  LDG.E.U8 R6, desc[UR10][R36.64] ;  /* 0x0000000a24067981 */ /* 0x0000a4000c1e1100 */
[----:B0-----:R-:W-:-:S05]  /*13b0*/  IADD3 R36, P0, PT, R33, UR12, RZ ;  /* 0x0000000c21247c10 */ /* 0x001fca000ff1e0ff */
[----:B------:R-:W-:-:S05]  /*13c0*/  IMAD.X R37, RZ, RZ, UR13, P0 ;  /* 0x0000000dff257e24 */ /* 0x000fca00080e06ff */
[----:B------:R-:W2:Y:S01]  /*13d0*/  LDG.E.U8 R2, desc[UR10][R36.64] ;  /* 0x0000000a24027981 */ /* 0x000ea2000c1e1100 */
[----:B------:R-:W-:-:S04]  /*13e0*/  VIMNMX.U16x2 R12, PT, PT, R14, R12, !PT ;  /* 0x0000000c0e0c7248 */ /* 0x000fc80007fe0200 */
[----:B------:R-:W-:Y:S02]  /*13f0*/  LOP3.LUT R12, R12, 0xffff, RZ, 0xc0, !PT ;  /* 0x0000ffff0c0c7812 */ /* 0x000fe400078ec0ff */
[----:B---3--:R-:W-:-:S04]  /*1400*/  VIMNMX.U16x2 R14, PT, PT, R8, R10, !PT ;  /* 0x0000000a080e7248 */ /* 0x008fc80007fe0200 */
[----:B------:R-:W-:-:S04]  /*1410*/  LOP3.LUT R14, R14, 0xffff, RZ, 0xc0, !PT ;  /* 0x0000ffff0e0e7812 */ /* 0x000fc800078ec0ff */
[----:B------:R-:W-:Y:S02]  /*1420*/  IADD3 R29, PT, PT, R14, R29, R12 ;  /* 0x0000001d0e1d7210 */ /* 0x000fe40007ffe00c */
[----:B------:R-:W4:Y:S01]  /*1430*/  LDS.U8 R12, [R26+UR6+0x5] ;  /* 0x000005061a0c7984 */ /* 0x000f220008000000 */
[----:B------:R-:W-:-:S03]  /*1440*/  VIMNMX.U16x2 R10, PT, PT, R8, R10, PT ;  /* 0x0000000a080a7248 */ /* 0x000fc60003fe0200 */
[----:B------:R-:W-:Y:S01]  /*1450*/  LDS.U8 R14, [R26+UR6+0x8] ;  /* 0x000008061a0e7984 */ /* 0x000fe20008000000 */
[----:B------:R-:W-:-:S03]  /*1460*/  LOP3.LUT R33, R10, 0xffff, RZ, 0xc0, !PT ;  /* 0x0000ffff0a217812 */ /* 0x000fc600078ec0ff */
[----:B------:R-:W-:Y:S01]  /*1470*/  LDS.U8 R10, [R26+UR6+0x7] ;  /* 0x000007061a0a7984 */ /* 0x000fe20008000000 */
[----:B----4-:R-:W-:-:S04]  /*1480*/  VIMNMX.U16x2 R8, PT, PT, R12, R4, PT ;  /* 0x000000040c087248 */ /* 0x010fc80003fe0200 */
[----:B------:R-:W-:-:S04]  /*1490*/  LOP3.LUT R8, R8, 0xffff, RZ, 0xc0, !PT ;  /* 0x0000ffff08087812 */ /* 0x000fc800078ec0ff */
[----:B------:R-:W-:Y:S02]  /*14a0*/  IADD3 R34, PT, PT, R8, R34, R33 ;  /* 0x0000002208227210 */ /* 0x000fe40007ffe021 */
[----:B------:R0:W5:Y:S01]  /*14b0*/  LDS.U8 R8, [R26+UR6+0x6] ;  /* 0x000006061a087984 */ /* 0x0001620008000000 */
[----:B------:R-:W-:Y:S01]  /*14c0*/  VIMNMX.U16x2 R4, PT, PT, R12, R4, !PT ;  /* 0x000000040c047248 */ /* 0x000fe20007fe0200 */
[----:B0-----:R-:W-:-:S03]  /*14d0*/  VIADD R26, R26, 0x10 ;  /* 0x000000101a1a7836 */ /* 0x001fc60000000000 */
[----:B------:R-:W-:Y:S02]  /*14e0*/  LOP3.LUT R4, R4, 0xffff, RZ, 0xc0, !PT ;  /* 0x0000ffff04047812 */ /* 0x000fe400078ec0ff */
[----:B------:R-:W-:Y:S02]  /*14f0*/  ISETP.NE.AND P0, PT, R26, 0x107, PT ;  /* 0x000001071a00780c */ /* 0x000fe40003f05270 */
[CC--:B-----5:R-:W-:Y:S02]  /*1500*/  VIMNMX.U16x2 R12, PT, PT, R8.reuse, R0.reuse, !PT ;  /* 0x00000000080c7248 */ /* 0x0e0fe40007fe0200 */
[----:B------:R-:W-:-:S04]  /*1510*/  VIMNMX.U16x2 R8, PT, PT, R8, R0, PT ;  /* 0x0000000008087248 */ /* 0x000fc80003fe0200 */
[----:B------:R-:W-:Y:S02]  /*1520*/  LOP3.LUT R33, R8, 0xffff, RZ, 0xc0, !PT ;  /* 0x0000ffff08217812 */ /* 0x000fe400078ec0ff */
[----:B------:R-:W-:-:S04]  /*1530*/  LOP3.LUT R12, R12, 0xffff, RZ, 0xc0, !PT ;  /* 0x0000ffff0c0c7812 */ /* 0x000fc800078ec0ff */
[----:B------:R-:W-:Y:S01]  /*1540*/  IADD3 R29, PT, PT, R12, R29, R4 ;  /* 0x0000001d0c1d7210 */ /* 0x000fe20007ffe004 */
[----:B------:R-:W-:Y:S01]  /*1550*/  VIADD R27, R27, 0x1 ;  /* 0x000000011b1b7836 */ /* 0x000fe20000000000 */
[----:B--2---:R-:W-:-:S04]  /*1560*/  VIMNMX.U16x2 R0, PT, PT, R10, R6, PT ;  /* 0x000000060a007248 */ /* 0x004fc80003fe0200 */
[----:B------:R-:W-:-:S04]  /*1570*/  LOP3.LUT R0, R0, 0xffff, RZ, 0xc0, !PT ;  /* 0x0000ffff00007812 */ /* 0x000fc800078ec0ff */
[----:B------:R-:W-:Y:S02]  /*1580*/  IADD3 R34, PT, PT, R0, R34, R33 ;  /* 0x0000002200227210 */ /* 0x000fe40007ffe021 */
[----:B------:R-:W-:Y:S02]  /*1590*/  VIMNMX.U16x2 R6, PT, PT, R10, R6, !PT ;  /* 0x000000060a067248 */ /* 0x000fe40007fe0200 */
[----:B------:R-:W-:-:S04]  /*15a0*/  VIMNMX.U16x2 R0, PT, PT, R14, R2, PT ;  /* 0x000000020e007248 */ /* 0x000fc80003fe0200 */
[----:B------:R-:W-:Y:S02]  /*15b0*/  LOP3.LUT R33, R0, 0xffff, RZ, 0xc0, !PT ;  /* 0x0000ffff00217812 */ /* 0x000fe400078ec0ff */
[----:B------:R-:W-:Y:S02]  /*15c0*/  PRMT R0, R6, 0x7610, R0 ;  /* 0x0000761006007816 */ /* 0x000fe40000000000 */
[----:B------:R-:W-:Y:S01]  /*15d0*/  VIMNMX.U16x2 R2, PT, PT, R14, R2, !PT ;  /* 0x000000020e027248 */ /* 0x000fe20007fe0200 */
[----:B------:R-:W-:Y:S01]  /*15e0*/  IMAD.IADD R33, R34, 0x1, R33 ;  /* 0x0000000122217824 */ /* 0x000fe200078e0221 */
[----:B------:R-:W-:Y:S02]  /*15f0*/  LOP3.LUT R0, R0, 0xffff, RZ, 0xc0, !PT ;  /* 0x0000ffff00007812 */ /* 0x000fe400078ec0ff */
[----:B------:R-:W-:Y:S02]  /*1600*/  LOP3.LUT R2, R2, 0xffff, RZ, 0xc0, !PT ;  /* 0x0000ffff02027812 */ /* 0x000fe400078ec0ff */
[----:B------:R-:W-:-:S05]  /*1610*/  IADD3 R29, PT, PT, -R33, R29, R0 ;  /* 0x0000001d211d7210 */ /* 0x000fca0007ffe100 */
[----:B------:R-:W-:Y:S01]  /*1620*/  IMAD.IADD R34, R2, 0x1, R29 ;  /* 0x0000000102227824 */ /* 0x000fe200078e021d */
[----:B------:R-:W-:Y:S06]  /*1630*/  @P0 BRA `(.L_x_1) ;  /* 0xfffffff4004c0947 */ /* 0x000fec000383ffff */
[CC--:B------:R-:W-:Y:S02]  /*1640*/  ISETP.GE.AND P0, PT, R34.reuse, R30.reuse, PT ;  /* 0x0000001e2200720c */ /* 0x0c0fe40003f06270 */
[----:B------:R-:W-:Y:S02]  /*1650*/  VIMNMX R30, PT, PT, R34, R30, PT ;  /* 0x0000001e221e7248 */ /* 0x000fe40003fe0100 */
[----:B------:R-:W-:Y:S01]  /*1660*/  SEL R3, R3, UR9, P0 ;  /* 0x0000000903037c07 */ /* 0x000fe20008000000 */
[----:B------:R-:W-:Y:S01]  /*1670*/  UIADD3 UR9, UPT, UPT, UR9, 0x1, URZ ;  /* 0x0000000109097890 */ /* 0x000fe2000fffe0ff */
[----:B------:R-:W-:-:S03]  /*1680*/  SEL R28, R28, UR8, P0 ;  /* 0x000000081c1c7c07 */ /* 0x000fc60008000000 */
[----:B------:R-:W-:-:S09]  /*1690*/  UISETP.NE.AND UP0, UPT, UR9, 0x10, UPT ;  /* 0x000000100900788c */ /* 0x000fd2000bf05270 */
[----:B------:R-:W-:Y:S05]  /*16a0*/  BRA.U UP0, `(.L_x_2) ;  /* 0xfffffff100147547 */ /* 0x000fea000b83ffff */
[----:B------:R-:W-:-:S04]  /*16b0*/  UIADD3 UR8, UPT, UPT, UR8, 0x1, URZ ;  /* 0x0000000108087890 */ /* 0x000fc8000fffe0ff */
[----:B------:R-:W-:-:S09]  /*16c0*/  UISETP.NE.AND UP0, UPT, UR8, 0x10, UPT ;  /* 0x000000100800788c */ /* 0x000fd2000bf05270 */
[----:B------:R-:W-:Y:S05]  /*16d0*/  BRA.U UP0, `(.L_x_3) ;  /* 0xfffffff100047547 */ /* 0x000fea000b83ffff */
[----:B------:R-:W0:Y:S01]  /*16e0*/  LDC.64 R4, c[0x0][0x398] ;  /* 0x0000e600ff047b82 */ /* 0x000e220000000a00 */
[----:B------:R-:W-:-:S06]  /*16f0*/  USHF.R.U32.HI UR5, URZ, 0x4, UR5 ;  /* 0x00000004ff057899 */ /* 0x000fcc0008011605 */
[----:B------:R-:W-:Y:S01]  /*1700*/  IMAD R31, R32, UR5, R31 ;  /* 0x00000005201f7c24 */ /* 0x000fe2000f8e021f */
[----:B------:R-:W1:Y:S03]  /*1710*/  LDC.64 R6, c[0x0][0x3a0] ;  /* 0x0000e800ff067b82 */ /* 0x000e660000000a00 */
[----:B0-----:R-:W-:-:S05]  /*1720*/  IMAD.WIDE R4, R31, 0x4, R4 ;  /* 0x000000041f047825 */ /* 0x001fca00078e0204 */
[----:B------:R-:W-:Y:S01]  /*1730*/  STG.E desc[UR10][R4.64], R3 ;  /* 0x0000000304007986 */ /* 0x000fe2000c10190a */
[----:B-1----:R-:W-:-:S05]  /*1740*/  IMAD.WIDE R6, R31, 0x4, R6 ;  /* 0x000000041f067825 */ /* 0x002fca00078e0206 */
[----:B------:R-:W-:Y:S01]  /*1750*/  STG.E desc[UR10][R6.64], R28 ;  /* 0x0000001c06007986 */ /* 0x000fe2000c10190a */
[----:B------:R-:W-:Y:S05]  /*1760*/  EXIT ;  /* 0x000000000000794d */ /* 0x000fea0003800000 */
.L_x_4:
[----:B------:R-:W-:-:S00]  /*1770*/  BRA `(.L_x_4) ;  /* 0xfffffffc00fc7947 */ /* 0x000fc0000383ffff */
[----:B------:R-:W-:-:S00]  /*1780*/  NOP ;  /* 0x0000000000007918 */ /* 0x000fc00000000000 */
[----:B------:R-:W-:-:S00]  /*1790*/  NOP ;  /* 0x0000000000007918 */ /* 0x000fc00000000000 */
[----:B------:R-:W-:-:S00]  /*17a0*/  NOP ;  /* 0x0000000000007918 */ /* 0x000fc00000000000 */
[----:B------:R-:W-:-:S00]  /*17b0*/  NOP ;  /* 0x0000000000007918 */ /* 0x000fc00000000000 */
[----:B------:R-:W-:-:S00]  /*17c0*/  NOP ;  /* 0x0000000000007918 */ /* 0x000fc00000000000 */
[----:B------:R-:W-:-:S00]  /*17d0*/  NOP ;  /* 0x0000000000007918 */ /* 0x000fc00000000000 */
[----:B------:R-:W-:-:S00]  /*17e0*/  NOP ;  /* 0x0000000000007918 */ /* 0x000fc00000000000 */
[----:B------:R-:W-:-:S00]  /*17f0*/  NOP ;  /* 0x0000000000007918 */ /* 0x000fc00000000000 */
.L_x_5:


//--------------------- .nv.shared._Z13motion_searchPhS_jjPiS0_ --------------------------
	.section	.nv.shared._Z13motion_searchPhS_jjPiS0_,"aw",@nobits
	.sectionflags	@""
.nv.shared._Z13motion_searchPhS_jjPiS0_:
	.zero		1280


//--------------------- .nv.shared.reserved.0     --------------------------
	.section	.nv.shared.reserved.0,"aw",@nobits
	.weak		__nv_reservedSMEM_offset_0_alias
	.size		__nv_reservedSMEM_offset_0_alias, 0, 64
	.other		__nv_reservedSMEM_offset_0_alias,@"STO_CUDA_RESERVED_SHARED STV_DEFAULT"
__nv_reservedSMEM_offset_0_alias:
	.zero		0
	.zero		64


//--------------------- .nv.constant0._Z13motion_searchPhS_jjPiS0_ --------------------------
	.section	.nv.constant0._Z13motion_searchPhS_jjPiS0_,"a",@progbits
	.sectionflags	@""
	.align	4
.nv.constant0._Z13motion_searchPhS_jjPiS0_:
	.zero		936


//--------------------- SYMBOLS --------------------------

	.type		.nv.reservedSmem.offset0,@object
	.size		.nv.reservedSmem.offset0,0x4
	.type		.nv.reservedSmem.cap,@object
	.size		.nv.reservedSmem.cap,0x4
